//
// Generated by NVIDIA NVVM Compiler
//
// Compiler Build ID: CL-36424714
// Cuda compilation tools, release 13.0, V13.0.88
// Based on NVVM 20.0.0
//

.version 9.0
.target sm_100
.address_size 64

	// .globl	_ZN6kernel18awq_gemv_v3_kernelEPK6__halfPKiS4_S2_PS0_iii
// _ZZN6kernel18awq_gemm_v3_kernelEPK6__halfPKiS4_S2_PS0_iiiiE12smem_weights has been demoted
// _ZZN6kernel18awq_gemm_v3_kernelEPK6__halfPKiS4_S2_PS0_iiiiE10smem_input has been demoted
.const .align 4 .b8 _ZN6kernel11c_awq_orderE[32] = {0, 0, 0, 0, 4, 0, 0, 0, 1, 0, 0, 0, 5, 0, 0, 0, 2, 0, 0, 0, 6, 0, 0, 0, 3, 0, 0, 0, 7};

.visible .entry _ZN6kernel18awq_gemv_v3_kernelEPK6__halfPKiS4_S2_PS0_iii(
	.param .u64 .ptr .align 1 _ZN6kernel18awq_gemv_v3_kernelEPK6__halfPKiS4_S2_PS0_iii_param_0,
	.param .u64 .ptr .align 1 _ZN6kernel18awq_gemv_v3_kernelEPK6__halfPKiS4_S2_PS0_iii_param_1,
	.param .u64 .ptr .align 1 _ZN6kernel18awq_gemv_v3_kernelEPK6__halfPKiS4_S2_PS0_iii_param_2,
	.param .u64 .ptr .align 1 _ZN6kernel18awq_gemv_v3_kernelEPK6__halfPKiS4_S2_PS0_iii_param_3,
	.param .u64 .ptr .align 1 _ZN6kernel18awq_gemv_v3_kernelEPK6__halfPKiS4_S2_PS0_iii_param_4,
	.param .u32 _ZN6kernel18awq_gemv_v3_kernelEPK6__halfPKiS4_S2_PS0_iii_param_5,
	.param .u32 _ZN6kernel18awq_gemv_v3_kernelEPK6__halfPKiS4_S2_PS0_iii_param_6,
	.param .u32 _ZN6kernel18awq_gemv_v3_kernelEPK6__halfPKiS4_S2_PS0_iii_param_7
)
.maxntid 256
.minnctapersm 4
{
	.reg .pred 	%p<107>;
	.reg .b16 	%rs<51>;
	.reg .b32 	%r<292>;
	.reg .b32 	%f<614>;
	.reg .b64 	%rd<54>;

	ld.param.u32 	%r20, [_ZN6kernel18awq_gemv_v3_kernelEPK6__halfPKiS4_S2_PS0_iii_param_6];
	mov.u32 	%r22, %tid.x;
	mov.u32 	%r23, %ctaid.x;
	shl.b32 	%r24, %r23, 7;
	shr.u32 	%r25, %r22, 1;
	and.b32  	%r26, %r25, 112;
	or.b32  	%r1, %r26, %r24;
	setp.ge.s32 	%p1, %r1, %r20;
	@%p1 bra 	$L__BB0_47;
	ld.param.u32 	%r283, [_ZN6kernel18awq_gemv_v3_kernelEPK6__halfPKiS4_S2_PS0_iii_param_7];
	ld.param.u32 	%r281, [_ZN6kernel18awq_gemv_v3_kernelEPK6__halfPKiS4_S2_PS0_iii_param_5];
	shr.s32 	%r27, %r20, 31;
	shr.u32 	%r28, %r27, 29;
	add.s32 	%r29, %r20, %r28;
	shr.s32 	%r2, %r29, 3;
	div.s32 	%r3, %r281, %r283;
	setp.lt.s32 	%p2, %r3, 1;
	mov.f32 	%f566, 0f00000000;
	mov.f32 	%f567, %f566;
	mov.f32 	%f568, %f566;
	mov.f32 	%f569, %f566;
	mov.f32 	%f570, %f566;
	mov.f32 	%f571, %f566;
	mov.f32 	%f572, %f566;
	mov.f32 	%f573, %f566;
	mov.f32 	%f550, %f566;
	mov.f32 	%f551, %f566;
	mov.f32 	%f552, %f566;
	mov.f32 	%f553, %f566;
	mov.f32 	%f554, %f566;
	mov.f32 	%f555, %f566;
	mov.f32 	%f556, %f566;
	mov.f32 	%f557, %f566;
	@%p2 bra 	$L__BB0_16;
	mov.b32 	%r287, 0;
	mov.f32 	%f566, 0f00000000;
	shr.s32 	%r5, %r1, 3;
$L__BB0_3:
	setp.ge.s32 	%p3, %r5, %r2;
	@%p3 bra 	$L__BB0_5;
	ld.param.u64 	%rd51, [_ZN6kernel18awq_gemv_v3_kernelEPK6__halfPKiS4_S2_PS0_iii_param_3];
	ld.param.u64 	%rd49, [_ZN6kernel18awq_gemv_v3_kernelEPK6__halfPKiS4_S2_PS0_iii_param_2];
	mad.lo.s32 	%r32, %r287, %r2, %r5;
	mul.wide.s32 	%rd16, %r32, 4;
	add.s64 	%rd7, %rd49, %rd16;
	// begin inline asm
	ld.global.nc.s32 %r31, [%rd7];
	// end inline asm
	mad.lo.s32 	%r33, %r287, %r20, %r1;
	mul.wide.s32 	%rd17, %r33, 2;
	add.s64 	%rd8, %rd51, %rd17;
	// begin inline asm
	ld.global.nc.b16 %rs1, [%rd8];
	// end inline asm
	// begin inline asm
	{  cvt.f32.f16 %f517, %rs1;}

	// end inline asm
	and.b32  	%r34, %r31, 15;
	cvt.rn.f32.u32 	%f229, %r34;
	neg.f32 	%f230, %f517;
	mul.f32 	%f525, %f230, %f229;
	add.s64 	%rd9, %rd8, 2;
	// begin inline asm
	ld.global.nc.b16 %rs3, [%rd9];
	// end inline asm
	// begin inline asm
	{  cvt.f32.f16 %f516, %rs3;}

	// end inline asm
	shr.u32 	%r35, %r31, 16;
	and.b32  	%r36, %r35, 15;
	cvt.rn.f32.u32 	%f231, %r36;
	neg.f32 	%f232, %f516;
	mul.f32 	%f524, %f232, %f231;
	add.s64 	%rd10, %rd8, 4;
	// begin inline asm
	ld.global.nc.b16 %rs5, [%rd10];
	// end inline asm
	// begin inline asm
	{  cvt.f32.f16 %f515, %rs5;}

	// end inline asm
	shr.u32 	%r37, %r31, 4;
	and.b32  	%r38, %r37, 15;
	cvt.rn.f32.u32 	%f233, %r38;
	neg.f32 	%f234, %f515;
	mul.f32 	%f523, %f234, %f233;
	add.s64 	%rd11, %rd8, 6;
	// begin inline asm
	ld.global.nc.b16 %rs7, [%rd11];
	// end inline asm
	// begin inline asm
	{  cvt.f32.f16 %f514, %rs7;}

	// end inline asm
	shr.u32 	%r39, %r31, 20;
	and.b32  	%r40, %r39, 15;
	cvt.rn.f32.u32 	%f235, %r40;
	neg.f32 	%f236, %f514;
	mul.f32 	%f522, %f236, %f235;
	add.s64 	%rd12, %rd8, 8;
	// begin inline asm
	ld.global.nc.b16 %rs9, [%rd12];
	// end inline asm
	// begin inline asm
	{  cvt.f32.f16 %f513, %rs9;}

	// end inline asm
	shr.u32 	%r41, %r31, 8;
	and.b32  	%r42, %r41, 15;
	cvt.rn.f32.u32 	%f237, %r42;
	neg.f32 	%f238, %f513;
	mul.f32 	%f521, %f238, %f237;
	add.s64 	%rd13, %rd8, 10;
	// begin inline asm
	ld.global.nc.b16 %rs11, [%rd13];
	// end inline asm
	// begin inline asm
	{  cvt.f32.f16 %f512, %rs11;}

	// end inline asm
	shr.u32 	%r43, %r31, 24;
	and.b32  	%r44, %r43, 15;
	cvt.rn.f32.u32 	%f239, %r44;
	neg.f32 	%f240, %f512;
	mul.f32 	%f520, %f240, %f239;
	add.s64 	%rd14, %rd8, 12;
	// begin inline asm
	ld.global.nc.b16 %rs13, [%rd14];
	// end inline asm
	// begin inline asm
	{  cvt.f32.f16 %f511, %rs13;}

	// end inline asm
	shr.u32 	%r45, %r31, 12;
	and.b32  	%r46, %r45, 15;
	cvt.rn.f32.u32 	%f241, %r46;
	neg.f32 	%f242, %f511;
	mul.f32 	%f519, %f242, %f241;
	add.s64 	%rd15, %rd8, 14;
	// begin inline asm
	ld.global.nc.b16 %rs15, [%rd15];
	// end inline asm
	// begin inline asm
	{  cvt.f32.f16 %f510, %rs15;}

	// end inline asm
	shr.u32 	%r47, %r31, 28;
	cvt.rn.f32.u32 	%f243, %r47;
	neg.f32 	%f244, %f510;
	mul.f32 	%f518, %f244, %f243;
$L__BB0_5:
	add.s32 	%r48, %r5, 1;
	setp.ge.s32 	%p4, %r48, %r2;
	@%p4 bra 	$L__BB0_7;
	ld.param.u64 	%rd52, [_ZN6kernel18awq_gemv_v3_kernelEPK6__halfPKiS4_S2_PS0_iii_param_3];
	ld.param.u64 	%rd50, [_ZN6kernel18awq_gemv_v3_kernelEPK6__halfPKiS4_S2_PS0_iii_param_2];
	mul.lo.s32 	%r50, %r287, %r2;
	cvt.s64.s32 	%rd27, %r50;
	cvt.s64.s32 	%rd28, %r5;
	add.s64 	%rd29, %rd28, %rd27;
	shl.b64 	%rd30, %rd29, 2;
	add.s64 	%rd31, %rd50, %rd30;
	add.s64 	%rd18, %rd31, 4;
	// begin inline asm
	ld.global.nc.s32 %r49, [%rd18];
	// end inline asm
	mad.lo.s32 	%r51, %r287, %r20, %r1;
	mul.wide.s32 	%rd32, %r51, 2;
	add.s64 	%rd33, %rd52, %rd32;
	add.s64 	%rd19, %rd33, 16;
	// begin inline asm
	ld.global.nc.b16 %rs17, [%rd19];
	// end inline asm
	// begin inline asm
	{  cvt.f32.f16 %f533, %rs17;}

	// end inline asm
	and.b32  	%r52, %r49, 15;
	cvt.rn.f32.u32 	%f253, %r52;
	neg.f32 	%f254, %f533;
	mul.f32 	%f541, %f254, %f253;
	add.s64 	%rd20, %rd33, 18;
	// begin inline asm
	ld.global.nc.b16 %rs19, [%rd20];
	// end inline asm
	// begin inline asm
	{  cvt.f32.f16 %f532, %rs19;}

	// end inline asm
	shr.u32 	%r53, %r49, 16;
	and.b32  	%r54, %r53, 15;
	cvt.rn.f32.u32 	%f255, %r54;
	neg.f32 	%f256, %f532;
	mul.f32 	%f540, %f256, %f255;
	add.s64 	%rd21, %rd33, 20;
	// begin inline asm
	ld.global.nc.b16 %rs21, [%rd21];
	// end inline asm
	// begin inline asm
	{  cvt.f32.f16 %f531, %rs21;}

	// end inline asm
	shr.u32 	%r55, %r49, 4;
	and.b32  	%r56, %r55, 15;
	cvt.rn.f32.u32 	%f257, %r56;
	neg.f32 	%f258, %f531;
	mul.f32 	%f539, %f258, %f257;
	add.s64 	%rd22, %rd33, 22;
	// begin inline asm
	ld.global.nc.b16 %rs23, [%rd22];
	// end inline asm
	// begin inline asm
	{  cvt.f32.f16 %f530, %rs23;}

	// end inline asm
	shr.u32 	%r57, %r49, 20;
	and.b32  	%r58, %r57, 15;
	cvt.rn.f32.u32 	%f259, %r58;
	neg.f32 	%f260, %f530;
	mul.f32 	%f538, %f260, %f259;
	add.s64 	%rd23, %rd33, 24;
	// begin inline asm
	ld.global.nc.b16 %rs25, [%rd23];
	// end inline asm
	// begin inline asm
	{  cvt.f32.f16 %f529, %rs25;}

	// end inline asm
	shr.u32 	%r59, %r49, 8;
	and.b32  	%r60, %r59, 15;
	cvt.rn.f32.u32 	%f261, %r60;
	neg.f32 	%f262, %f529;
	mul.f32 	%f537, %f262, %f261;
	add.s64 	%rd24, %rd33, 26;
	// begin inline asm
	ld.global.nc.b16 %rs27, [%rd24];
	// end inline asm
	// begin inline asm
	{  cvt.f32.f16 %f528, %rs27;}

	// end inline asm
	shr.u32 	%r61, %r49, 24;
	and.b32  	%r62, %r61, 15;
	cvt.rn.f32.u32 	%f263, %r62;
	neg.f32 	%f264, %f528;
	mul.f32 	%f536, %f264, %f263;
	add.s64 	%rd25, %rd33, 28;
	// begin inline asm
	ld.global.nc.b16 %rs29, [%rd25];
	// end inline asm
	// begin inline asm
	{  cvt.f32.f16 %f527, %rs29;}

	// end inline asm
	shr.u32 	%r63, %r49, 12;
	and.b32  	%r64, %r63, 15;
	cvt.rn.f32.u32 	%f265, %r64;
	neg.f32 	%f266, %f527;
	mul.f32 	%f535, %f266, %f265;
	add.s64 	%rd26, %rd33, 30;
	// begin inline asm
	ld.global.nc.b16 %rs31, [%rd26];
	// end inline asm
	// begin inline asm
	{  cvt.f32.f16 %f526, %rs31;}

	// end inline asm
	shr.u32 	%r65, %r49, 28;
	cvt.rn.f32.u32 	%f267, %r65;
	neg.f32 	%f268, %f526;
	mul.f32 	%f534, %f268, %f267;
$L__BB0_7:
	ld.param.u32 	%r284, [_ZN6kernel18awq_gemv_v3_kernelEPK6__halfPKiS4_S2_PS0_iii_param_7];
	mov.u32 	%r66, %tid.x;
	and.b32  	%r291, %r66, 31;
	setp.ge.s32 	%p5, %r291, %r284;
	@%p5 bra 	$L__BB0_15;
	ld.param.u32 	%r285, [_ZN6kernel18awq_gemv_v3_kernelEPK6__halfPKiS4_S2_PS0_iii_param_7];
	mad.lo.s32 	%r290, %r287, %r285, %r291;
	mul.lo.s32 	%r289, %r2, %r290;
	add.s32 	%r288, %r5, %r289;
$L__BB0_9:
	ld.param.u32 	%r282, [_ZN6kernel18awq_gemv_v3_kernelEPK6__halfPKiS4_S2_PS0_iii_param_5];
	setp.ge.s32 	%p6, %r290, %r282;
	@%p6 bra 	$L__BB0_14;
	ld.param.u64 	%rd46, [_ZN6kernel18awq_gemv_v3_kernelEPK6__halfPKiS4_S2_PS0_iii_param_0];
	shr.s32 	%r69, %r1, 3;
	setp.ge.s32 	%p7, %r69, %r2;
	mul.wide.s32 	%rd35, %r290, 2;
	add.s64 	%rd34, %rd46, %rd35;
	// begin inline asm
	ld.global.nc.b16 %rs33, [%rd34];
	// end inline asm
	// begin inline asm
	{  cvt.f32.f16 %f269, %rs33;}

	// end inline asm
	@%p7 bra 	$L__BB0_12;
	ld.param.u64 	%rd47, [_ZN6kernel18awq_gemv_v3_kernelEPK6__halfPKiS4_S2_PS0_iii_param_1];
	mul.wide.s32 	%rd37, %r288, 4;
	add.s64 	%rd36, %rd47, %rd37;
	// begin inline asm
	ld.global.nc.s32 %r70, [%rd36];
	// end inline asm
	and.b32  	%r71, %r70, 15;
	cvt.rn.f32.u32 	%f270, %r71;
	fma.rn.f32 	%f271, %f517, %f270, %f525;
	fma.rn.f32 	%f557, %f269, %f271, %f557;
	shr.u32 	%r72, %r70, 16;
	and.b32  	%r73, %r72, 15;
	cvt.rn.f32.u32 	%f272, %r73;
	fma.rn.f32 	%f273, %f516, %f272, %f524;
	fma.rn.f32 	%f556, %f269, %f273, %f556;
	shr.u32 	%r74, %r70, 4;
	and.b32  	%r75, %r74, 15;
	cvt.rn.f32.u32 	%f274, %r75;
	fma.rn.f32 	%f275, %f515, %f274, %f523;
	fma.rn.f32 	%f555, %f269, %f275, %f555;
	shr.u32 	%r76, %r70, 20;
	and.b32  	%r77, %r76, 15;
	cvt.rn.f32.u32 	%f276, %r77;
	fma.rn.f32 	%f277, %f514, %f276, %f522;
	fma.rn.f32 	%f554, %f269, %f277, %f554;
	shr.u32 	%r78, %r70, 8;
	and.b32  	%r79, %r78, 15;
	cvt.rn.f32.u32 	%f278, %r79;
	fma.rn.f32 	%f279, %f513, %f278, %f521;
	fma.rn.f32 	%f553, %f269, %f279, %f553;
	shr.u32 	%r80, %r70, 24;
	and.b32  	%r81, %r80, 15;
	cvt.rn.f32.u32 	%f280, %r81;
	fma.rn.f32 	%f281, %f512, %f280, %f520;
	fma.rn.f32 	%f552, %f269, %f281, %f552;
	shr.u32 	%r82, %r70, 12;
	and.b32  	%r83, %r82, 15;
	cvt.rn.f32.u32 	%f282, %r83;
	fma.rn.f32 	%f283, %f511, %f282, %f519;
	fma.rn.f32 	%f551, %f269, %f283, %f551;
	shr.u32 	%r84, %r70, 28;
	cvt.rn.f32.u32 	%f284, %r84;
	fma.rn.f32 	%f285, %f510, %f284, %f518;
	fma.rn.f32 	%f550, %f269, %f285, %f550;
$L__BB0_12:
	shr.s32 	%r85, %r1, 3;
	add.s32 	%r86, %r85, 1;
	setp.ge.s32 	%p8, %r86, %r2;
	@%p8 bra 	$L__BB0_14;
	ld.param.u64 	%rd48, [_ZN6kernel18awq_gemv_v3_kernelEPK6__halfPKiS4_S2_PS0_iii_param_1];
	cvt.s64.s32 	%rd39, %r289;
	shr.s32 	%r88, %r1, 3;
	cvt.s64.s32 	%rd40, %r88;
	add.s64 	%rd41, %rd40, %rd39;
	shl.b64 	%rd42, %rd41, 2;
	add.s64 	%rd43, %rd48, %rd42;
	add.s64 	%rd38, %rd43, 4;
	// begin inline asm
	ld.global.nc.s32 %r87, [%rd38];
	// end inline asm
	and.b32  	%r89, %r87, 15;
	cvt.rn.f32.u32 	%f286, %r89;
	fma.rn.f32 	%f287, %f533, %f286, %f541;
	fma.rn.f32 	%f573, %f269, %f287, %f573;
	shr.u32 	%r90, %r87, 16;
	and.b32  	%r91, %r90, 15;
	cvt.rn.f32.u32 	%f288, %r91;
	fma.rn.f32 	%f289, %f532, %f288, %f540;
	fma.rn.f32 	%f572, %f269, %f289, %f572;
	shr.u32 	%r92, %r87, 4;
	and.b32  	%r93, %r92, 15;
	cvt.rn.f32.u32 	%f290, %r93;
	fma.rn.f32 	%f291, %f531, %f290, %f539;
	fma.rn.f32 	%f571, %f269, %f291, %f571;
	shr.u32 	%r94, %r87, 20;
	and.b32  	%r95, %r94, 15;
	cvt.rn.f32.u32 	%f292, %r95;
	fma.rn.f32 	%f293, %f530, %f292, %f538;
	fma.rn.f32 	%f570, %f269, %f293, %f570;
	shr.u32 	%r96, %r87, 8;
	and.b32  	%r97, %r96, 15;
	cvt.rn.f32.u32 	%f294, %r97;
	fma.rn.f32 	%f295, %f529, %f294, %f537;
	fma.rn.f32 	%f569, %f269, %f295, %f569;
	shr.u32 	%r98, %r87, 24;
	and.b32  	%r99, %r98, 15;
	cvt.rn.f32.u32 	%f296, %r99;
	fma.rn.f32 	%f297, %f528, %f296, %f536;
	fma.rn.f32 	%f568, %f269, %f297, %f568;
	shr.u32 	%r100, %r87, 12;
	and.b32  	%r101, %r100, 15;
	cvt.rn.f32.u32 	%f298, %r101;
	fma.rn.f32 	%f299, %f527, %f298, %f535;
	fma.rn.f32 	%f567, %f269, %f299, %f567;
	shr.u32 	%r102, %r87, 28;
	cvt.rn.f32.u32 	%f300, %r102;
	fma.rn.f32 	%f301, %f526, %f300, %f534;
	fma.rn.f32 	%f566, %f269, %f301, %f566;
$L__BB0_14:
	ld.param.u32 	%r286, [_ZN6kernel18awq_gemv_v3_kernelEPK6__halfPKiS4_S2_PS0_iii_param_7];
	add.s32 	%r291, %r291, 32;
	add.s32 	%r290, %r290, 32;
	shl.b32 	%r103, %r2, 5;
	add.s32 	%r289, %r289, %r103;
	add.s32 	%r288, %r288, %r103;
	setp.lt.s32 	%p9, %r291, %r286;
	@%p9 bra 	$L__BB0_9;
$L__BB0_15:
	add.s32 	%r287, %r287, 1;
	setp.ne.s32 	%p10, %r287, %r3;
	@%p10 bra 	$L__BB0_3;
$L__BB0_16:
	mov.b32 	%r104, %f557;
	shfl.sync.down.b32	%r105|%p11, %r104, 16, 31, -1;
	mov.b32 	%f302, %r105;
	add.f32 	%f303, %f557, %f302;
	mov.b32 	%r106, %f303;
	shfl.sync.down.b32	%r107|%p12, %r106, 8, 31, -1;
	mov.b32 	%f304, %r107;
	add.f32 	%f305, %f303, %f304;
	mov.b32 	%r108, %f305;
	shfl.sync.down.b32	%r109|%p13, %r108, 4, 31, -1;
	mov.b32 	%f306, %r109;
	add.f32 	%f307, %f305, %f306;
	mov.b32 	%r110, %f307;
	shfl.sync.down.b32	%r111|%p14, %r110, 2, 31, -1;
	mov.b32 	%f308, %r111;
	add.f32 	%f309, %f307, %f308;
	mov.b32 	%r112, %f309;
	shfl.sync.down.b32	%r113|%p15, %r112, 1, 31, -1;
	mov.b32 	%f310, %r113;
	add.f32 	%f202, %f309, %f310;
	mov.b32 	%r114, %f556;
	shfl.sync.down.b32	%r115|%p16, %r114, 16, 31, -1;
	mov.b32 	%f311, %r115;
	add.f32 	%f312, %f556, %f311;
	mov.b32 	%r116, %f312;
	shfl.sync.down.b32	%r117|%p17, %r116, 8, 31, -1;
	mov.b32 	%f313, %r117;
	add.f32 	%f314, %f312, %f313;
	mov.b32 	%r118, %f314;
	shfl.sync.down.b32	%r119|%p18, %r118, 4, 31, -1;
	mov.b32 	%f315, %r119;
	add.f32 	%f316, %f314, %f315;
	mov.b32 	%r120, %f316;
	shfl.sync.down.b32	%r121|%p19, %r120, 2, 31, -1;
	mov.b32 	%f317, %r121;
	add.f32 	%f318, %f316, %f317;
	mov.b32 	%r122, %f318;
	shfl.sync.down.b32	%r123|%p20, %r122, 1, 31, -1;
	mov.b32 	%f319, %r123;
	add.f32 	%f203, %f318, %f319;
	mov.b32 	%r124, %f555;
	shfl.sync.down.b32	%r125|%p21, %r124, 16, 31, -1;
	mov.b32 	%f320, %r125;
	add.f32 	%f321, %f555, %f320;
	mov.b32 	%r126, %f321;
	shfl.sync.down.b32	%r127|%p22, %r126, 8, 31, -1;
	mov.b32 	%f322, %r127;
	add.f32 	%f323, %f321, %f322;
	mov.b32 	%r128, %f323;
	shfl.sync.down.b32	%r129|%p23, %r128, 4, 31, -1;
	mov.b32 	%f324, %r129;
	add.f32 	%f325, %f323, %f324;
	mov.b32 	%r130, %f325;
	shfl.sync.down.b32	%r131|%p24, %r130, 2, 31, -1;
	mov.b32 	%f326, %r131;
	add.f32 	%f327, %f325, %f326;
	mov.b32 	%r132, %f327;
	shfl.sync.down.b32	%r133|%p25, %r132, 1, 31, -1;
	mov.b32 	%f328, %r133;
	add.f32 	%f204, %f327, %f328;
	mov.b32 	%r134, %f554;
	shfl.sync.down.b32	%r135|%p26, %r134, 16, 31, -1;
	mov.b32 	%f329, %r135;
	add.f32 	%f330, %f554, %f329;
	mov.b32 	%r136, %f330;
	shfl.sync.down.b32	%r137|%p27, %r136, 8, 31, -1;
	mov.b32 	%f331, %r137;
	add.f32 	%f332, %f330, %f331;
	mov.b32 	%r138, %f332;
	shfl.sync.down.b32	%r139|%p28, %r138, 4, 31, -1;
	mov.b32 	%f333, %r139;
	add.f32 	%f334, %f332, %f333;
	mov.b32 	%r140, %f334;
	shfl.sync.down.b32	%r141|%p29, %r140, 2, 31, -1;
	mov.b32 	%f335, %r141;
	add.f32 	%f336, %f334, %f335;
	mov.b32 	%r142, %f336;
	shfl.sync.down.b32	%r143|%p30, %r142, 1, 31, -1;
	mov.b32 	%f337, %r143;
	add.f32 	%f205, %f336, %f337;
	mov.b32 	%r144, %f553;
	shfl.sync.down.b32	%r145|%p31, %r144, 16, 31, -1;
	mov.b32 	%f338, %r145;
	add.f32 	%f339, %f553, %f338;
	mov.b32 	%r146, %f339;
	shfl.sync.down.b32	%r147|%p32, %r146, 8, 31, -1;
	mov.b32 	%f340, %r147;
	add.f32 	%f341, %f339, %f340;
	mov.b32 	%r148, %f341;
	shfl.sync.down.b32	%r149|%p33, %r148, 4, 31, -1;
	mov.b32 	%f342, %r149;
	add.f32 	%f343, %f341, %f342;
	mov.b32 	%r150, %f343;
	shfl.sync.down.b32	%r151|%p34, %r150, 2, 31, -1;
	mov.b32 	%f344, %r151;
	add.f32 	%f345, %f343, %f344;
	mov.b32 	%r152, %f345;
	shfl.sync.down.b32	%r153|%p35, %r152, 1, 31, -1;
	mov.b32 	%f346, %r153;
	add.f32 	%f206, %f345, %f346;
	mov.b32 	%r154, %f552;
	shfl.sync.down.b32	%r155|%p36, %r154, 16, 31, -1;
	mov.b32 	%f347, %r155;
	add.f32 	%f348, %f552, %f347;
	mov.b32 	%r156, %f348;
	shfl.sync.down.b32	%r157|%p37, %r156, 8, 31, -1;
	mov.b32 	%f349, %r157;
	add.f32 	%f350, %f348, %f349;
	mov.b32 	%r158, %f350;
	shfl.sync.down.b32	%r159|%p38, %r158, 4, 31, -1;
	mov.b32 	%f351, %r159;
	add.f32 	%f352, %f350, %f351;
	mov.b32 	%r160, %f352;
	shfl.sync.down.b32	%r161|%p39, %r160, 2, 31, -1;
	mov.b32 	%f353, %r161;
	add.f32 	%f354, %f352, %f353;
	mov.b32 	%r162, %f354;
	shfl.sync.down.b32	%r163|%p40, %r162, 1, 31, -1;
	mov.b32 	%f355, %r163;
	add.f32 	%f207, %f354, %f355;
	mov.b32 	%r164, %f551;
	shfl.sync.down.b32	%r165|%p41, %r164, 16, 31, -1;
	mov.b32 	%f356, %r165;
	add.f32 	%f357, %f551, %f356;
	mov.b32 	%r166, %f357;
	shfl.sync.down.b32	%r167|%p42, %r166, 8, 31, -1;
	mov.b32 	%f358, %r167;
	add.f32 	%f359, %f357, %f358;
	mov.b32 	%r168, %f359;
	shfl.sync.down.b32	%r169|%p43, %r168, 4, 31, -1;
	mov.b32 	%f360, %r169;
	add.f32 	%f361, %f359, %f360;
	mov.b32 	%r170, %f361;
	shfl.sync.down.b32	%r171|%p44, %r170, 2, 31, -1;
	mov.b32 	%f362, %r171;
	add.f32 	%f363, %f361, %f362;
	mov.b32 	%r172, %f363;
	shfl.sync.down.b32	%r173|%p45, %r172, 1, 31, -1;
	mov.b32 	%f364, %r173;
	add.f32 	%f208, %f363, %f364;
	mov.b32 	%r174, %f550;
	shfl.sync.down.b32	%r175|%p46, %r174, 16, 31, -1;
	mov.b32 	%f365, %r175;
	add.f32 	%f366, %f550, %f365;
	mov.b32 	%r176, %f366;
	shfl.sync.down.b32	%r177|%p47, %r176, 8, 31, -1;
	mov.b32 	%f367, %r177;
	add.f32 	%f368, %f366, %f367;
	mov.b32 	%r178, %f368;
	shfl.sync.down.b32	%r179|%p48, %r178, 4, 31, -1;
	mov.b32 	%f369, %r179;
	add.f32 	%f370, %f368, %f369;
	mov.b32 	%r180, %f370;
	shfl.sync.down.b32	%r181|%p49, %r180, 2, 31, -1;
	mov.b32 	%f371, %r181;
	add.f32 	%f372, %f370, %f371;
	mov.b32 	%r182, %f372;
	shfl.sync.down.b32	%r183|%p50, %r182, 1, 31, -1;
	mov.b32 	%f373, %r183;
	add.f32 	%f209, %f372, %f373;
	mov.b32 	%r184, %f573;
	shfl.sync.down.b32	%r185|%p51, %r184, 16, 31, -1;
	mov.b32 	%f374, %r185;
	add.f32 	%f375, %f573, %f374;
	mov.b32 	%r186, %f375;
	shfl.sync.down.b32	%r187|%p52, %r186, 8, 31, -1;
	mov.b32 	%f376, %r187;
	add.f32 	%f377, %f375, %f376;
	mov.b32 	%r188, %f377;
	shfl.sync.down.b32	%r189|%p53, %r188, 4, 31, -1;
	mov.b32 	%f378, %r189;
	add.f32 	%f379, %f377, %f378;
	mov.b32 	%r190, %f379;
	shfl.sync.down.b32	%r191|%p54, %r190, 2, 31, -1;
	mov.b32 	%f380, %r191;
	add.f32 	%f381, %f379, %f380;
	mov.b32 	%r192, %f381;
	shfl.sync.down.b32	%r193|%p55, %r192, 1, 31, -1;
	mov.b32 	%f382, %r193;
	add.f32 	%f210, %f381, %f382;
	mov.b32 	%r194, %f572;
	shfl.sync.down.b32	%r195|%p56, %r194, 16, 31, -1;
	mov.b32 	%f383, %r195;
	add.f32 	%f384, %f572, %f383;
	mov.b32 	%r196, %f384;
	shfl.sync.down.b32	%r197|%p57, %r196, 8, 31, -1;
	mov.b32 	%f385, %r197;
	add.f32 	%f386, %f384, %f385;
	mov.b32 	%r198, %f386;
	shfl.sync.down.b32	%r199|%p58, %r198, 4, 31, -1;
	mov.b32 	%f387, %r199;
	add.f32 	%f388, %f386, %f387;
	mov.b32 	%r200, %f388;
	shfl.sync.down.b32	%r201|%p59, %r200, 2, 31, -1;
	mov.b32 	%f389, %r201;
	add.f32 	%f390, %f388, %f389;
	mov.b32 	%r202, %f390;
	shfl.sync.down.b32	%r203|%p60, %r202, 1, 31, -1;
	mov.b32 	%f391, %r203;
	add.f32 	%f211, %f390, %f391;
	mov.b32 	%r204, %f571;
	shfl.sync.down.b32	%r205|%p61, %r204, 16, 31, -1;
	mov.b32 	%f392, %r205;
	add.f32 	%f393, %f571, %f392;
	mov.b32 	%r206, %f393;
	shfl.sync.down.b32	%r207|%p62, %r206, 8, 31, -1;
	mov.b32 	%f394, %r207;
	add.f32 	%f395, %f393, %f394;
	mov.b32 	%r208, %f395;
	shfl.sync.down.b32	%r209|%p63, %r208, 4, 31, -1;
	mov.b32 	%f396, %r209;
	add.f32 	%f397, %f395, %f396;
	mov.b32 	%r210, %f397;
	shfl.sync.down.b32	%r211|%p64, %r210, 2, 31, -1;
	mov.b32 	%f398, %r211;
	add.f32 	%f399, %f397, %f398;
	mov.b32 	%r212, %f399;
	shfl.sync.down.b32	%r213|%p65, %r212, 1, 31, -1;
	mov.b32 	%f400, %r213;
	add.f32 	%f212, %f399, %f400;
	mov.b32 	%r214, %f570;
	shfl.sync.down.b32	%r215|%p66, %r214, 16, 31, -1;
	mov.b32 	%f401, %r215;
	add.f32 	%f402, %f570, %f401;
	mov.b32 	%r216, %f402;
	shfl.sync.down.b32	%r217|%p67, %r216, 8, 31, -1;
	mov.b32 	%f403, %r217;
	add.f32 	%f404, %f402, %f403;
	mov.b32 	%r218, %f404;
	shfl.sync.down.b32	%r219|%p68, %r218, 4, 31, -1;
	mov.b32 	%f405, %r219;
	add.f32 	%f406, %f404, %f405;
	mov.b32 	%r220, %f406;
	shfl.sync.down.b32	%r221|%p69, %r220, 2, 31, -1;
	mov.b32 	%f407, %r221;
	add.f32 	%f408, %f406, %f407;
	mov.b32 	%r222, %f408;
	shfl.sync.down.b32	%r223|%p70, %r222, 1, 31, -1;
	mov.b32 	%f409, %r223;
	add.f32 	%f213, %f408, %f409;
	mov.b32 	%r224, %f569;
	shfl.sync.down.b32	%r225|%p71, %r224, 16, 31, -1;
	mov.b32 	%f410, %r225;
	add.f32 	%f411, %f569, %f410;
	mov.b32 	%r226, %f411;
	shfl.sync.down.b32	%r227|%p72, %r226, 8, 31, -1;
	mov.b32 	%f412, %r227;
	add.f32 	%f413, %f411, %f412;
	mov.b32 	%r228, %f413;
	shfl.sync.down.b32	%r229|%p73, %r228, 4, 31, -1;
	mov.b32 	%f414, %r229;
	add.f32 	%f415, %f413, %f414;
	mov.b32 	%r230, %f415;
	shfl.sync.down.b32	%r231|%p74, %r230, 2, 31, -1;
	mov.b32 	%f416, %r231;
	add.f32 	%f417, %f415, %f416;
	mov.b32 	%r232, %f417;
	shfl.sync.down.b32	%r233|%p75, %r232, 1, 31, -1;
	mov.b32 	%f418, %r233;
	add.f32 	%f214, %f417, %f418;
	mov.b32 	%r234, %f568;
	shfl.sync.down.b32	%r235|%p76, %r234, 16, 31, -1;
	mov.b32 	%f419, %r235;
	add.f32 	%f420, %f568, %f419;
	mov.b32 	%r236, %f420;
	shfl.sync.down.b32	%r237|%p77, %r236, 8, 31, -1;
	mov.b32 	%f421, %r237;
	add.f32 	%f422, %f420, %f421;
	mov.b32 	%r238, %f422;
	shfl.sync.down.b32	%r239|%p78, %r238, 4, 31, -1;
	mov.b32 	%f423, %r239;
	add.f32 	%f424, %f422, %f423;
	mov.b32 	%r240, %f424;
	shfl.sync.down.b32	%r241|%p79, %r240, 2, 31, -1;
	mov.b32 	%f425, %r241;
	add.f32 	%f426, %f424, %f425;
	mov.b32 	%r242, %f426;
	shfl.sync.down.b32	%r243|%p80, %r242, 1, 31, -1;
	mov.b32 	%f427, %r243;
	add.f32 	%f215, %f426, %f427;
	mov.b32 	%r244, %f567;
	shfl.sync.down.b32	%r245|%p81, %r244, 16, 31, -1;
	mov.b32 	%f428, %r245;
	add.f32 	%f429, %f567, %f428;
	mov.b32 	%r246, %f429;
	shfl.sync.down.b32	%r247|%p82, %r246, 8, 31, -1;
	mov.b32 	%f430, %r247;
	add.f32 	%f431, %f429, %f430;
	mov.b32 	%r248, %f431;
	shfl.sync.down.b32	%r249|%p83, %r248, 4, 31, -1;
	mov.b32 	%f432, %r249;
	add.f32 	%f433, %f431, %f432;
	mov.b32 	%r250, %f433;
	shfl.sync.down.b32	%r251|%p84, %r250, 2, 31, -1;
	mov.b32 	%f434, %r251;
	add.f32 	%f435, %f433, %f434;
	mov.b32 	%r252, %f435;
	shfl.sync.down.b32	%r253|%p85, %r252, 1, 31, -1;
	mov.b32 	%f436, %r253;
	add.f32 	%f216, %f435, %f436;
	mov.b32 	%r254, %f566;
	shfl.sync.down.b32	%r255|%p86, %r254, 16, 31, -1;
	mov.b32 	%f437, %r255;
	add.f32 	%f438, %f566, %f437;
	mov.b32 	%r256, %f438;
	shfl.sync.down.b32	%r257|%p87, %r256, 8, 31, -1;
	mov.b32 	%f439, %r257;
	add.f32 	%f440, %f438, %f439;
	mov.b32 	%r258, %f440;
	shfl.sync.down.b32	%r259|%p88, %r258, 4, 31, -1;
	mov.b32 	%f441, %r259;
	add.f32 	%f442, %f440, %f441;
	mov.b32 	%r260, %f442;
	shfl.sync.down.b32	%r261|%p89, %r260, 2, 31, -1;
	mov.b32 	%f443, %r261;
	add.f32 	%f444, %f442, %f443;
	mov.b32 	%r262, %f444;
	shfl.sync.down.b32	%r263|%p90, %r262, 1, 31, -1;
	mov.b32 	%f445, %r263;
	add.f32 	%f217, %f444, %f445;
	mov.u32 	%r264, %tid.x;
	and.b32  	%r265, %r264, 31;
	setp.ne.s32 	%p91, %r265, 0;
	@%p91 bra 	$L__BB0_47;
	ld.param.u64 	%rd53, [_ZN6kernel18awq_gemv_v3_kernelEPK6__halfPKiS4_S2_PS0_iii_param_4];
	// begin inline asm
	{  cvt.rn.f16.f32 %rs35, %f202;}

	// end inline asm
	cvta.to.global.u64 	%rd44, %rd53;
	mul.wide.s32 	%rd45, %r1, 2;
	add.s64 	%rd1, %rd44, %rd45;
	st.global.u16 	[%rd1], %rs35;
	add.s32 	%r266, %r1, 1;
	setp.ge.s32 	%p92, %r266, %r20;
	@%p92 bra 	$L__BB0_19;
	// begin inline asm
	{  cvt.rn.f16.f32 %rs36, %f203;}

	// end inline asm
	st.global.u16 	[%rd1+2], %rs36;
$L__BB0_19:
	add.s32 	%r267, %r1, 2;
	setp.ge.s32 	%p93, %r267, %r20;
	@%p93 bra 	$L__BB0_21;
	// begin inline asm
	{  cvt.rn.f16.f32 %rs37, %f204;}

	// end inline asm
	st.global.u16 	[%rd1+4], %rs37;
$L__BB0_21:
	add.s32 	%r268, %r1, 3;
	setp.ge.s32 	%p94, %r268, %r20;
	@%p94 bra 	$L__BB0_23;
	// begin inline asm
	{  cvt.rn.f16.f32 %rs38, %f205;}

	// end inline asm
	st.global.u16 	[%rd1+6], %rs38;
$L__BB0_23:
	add.s32 	%r269, %r1, 4;
	setp.ge.s32 	%p95, %r269, %r20;
	@%p95 bra 	$L__BB0_25;
	// begin inline asm
	{  cvt.rn.f16.f32 %rs39, %f206;}

	// end inline asm
	st.global.u16 	[%rd1+8], %rs39;
$L__BB0_25:
	add.s32 	%r270, %r1, 5;
	setp.ge.s32 	%p96, %r270, %r20;
	@%p96 bra 	$L__BB0_27;
	// begin inline asm
	{  cvt.rn.f16.f32 %rs40, %f207;}

	// end inline asm
	st.global.u16 	[%rd1+10], %rs40;
$L__BB0_27:
	add.s32 	%r271, %r1, 6;
	setp.ge.s32 	%p97, %r271, %r20;
	@%p97 bra 	$L__BB0_29;
	// begin inline asm
	{  cvt.rn.f16.f32 %rs41, %f208;}

	// end inline asm
	st.global.u16 	[%rd1+12], %rs41;
$L__BB0_29:
	add.s32 	%r272, %r1, 7;
	setp.ge.s32 	%p98, %r272, %r20;
	@%p98 bra 	$L__BB0_31;
	// begin inline asm
	{  cvt.rn.f16.f32 %rs42, %f209;}

	// end inline asm
	st.global.u16 	[%rd1+14], %rs42;
$L__BB0_31:
	add.s32 	%r273, %r1, 8;
	setp.ge.s32 	%p99, %r273, %r20;
	@%p99 bra 	$L__BB0_33;
	// begin inline asm
	{  cvt.rn.f16.f32 %rs43, %f210;}

	// end inline asm
	st.global.u16 	[%rd1+16], %rs43;
$L__BB0_33:
	add.s32 	%r274, %r1, 9;
	setp.ge.s32 	%p100, %r274, %r20;
	@%p100 bra 	$L__BB0_35;
	// begin inline asm
	{  cvt.rn.f16.f32 %rs44, %f211;}

	// end inline asm
	st.global.u16 	[%rd1+18], %rs44;
$L__BB0_35:
	add.s32 	%r275, %r1, 10;
	setp.ge.s32 	%p101, %r275, %r20;
	@%p101 bra 	$L__BB0_37;
	// begin inline asm
	{  cvt.rn.f16.f32 %rs45, %f212;}

	// end inline asm
	st.global.u16 	[%rd1+20], %rs45;
$L__BB0_37:
	add.s32 	%r276, %r1, 11;
	setp.ge.s32 	%p102, %r276, %r20;
	@%p102 bra 	$L__BB0_39;
	// begin inline asm
	{  cvt.rn.f16.f32 %rs46, %f213;}

	// end inline asm
	st.global.u16 	[%rd1+22], %rs46;
$L__BB0_39:
	add.s32 	%r277, %r1, 12;
	setp.ge.s32 	%p103, %r277, %r20;
	@%p103 bra 	$L__BB0_41;
	// begin inline asm
	{  cvt.rn.f16.f32 %rs47, %f214;}

	// end inline asm
	st.global.u16 	[%rd1+24], %rs47;
$L__BB0_41:
	add.s32 	%r278, %r1, 13;
	setp.ge.s32 	%p104, %r278, %r20;
	@%p104 bra 	$L__BB0_43;
	// begin inline asm
	{  cvt.rn.f16.f32 %rs48, %f215;}

	// end inline asm
	st.global.u16 	[%rd1+26], %rs48;
$L__BB0_43:
	add.s32 	%r279, %r1, 14;
	setp.ge.s32 	%p105, %r279, %r20;
	@%p105 bra 	$L__BB0_45;
	// begin inline asm
	{  cvt.rn.f16.f32 %rs49, %f216;}

	// end inline asm
	st.global.u16 	[%rd1+28], %rs49;
$L__BB0_45:
	add.s32 	%r280, %r1, 15;
	setp.ge.s32 	%p106, %r280, %r20;
	@%p106 bra 	$L__BB0_47;
	// begin inline asm
	{  cvt.rn.f16.f32 %rs50, %f217;}

	// end inline asm
	st.global.u16 	[%rd1+30], %rs50;
$L__BB0_47:
	ret;

}
	// .globl	_ZN6kernel18awq_gemm_v3_kernelEPK6__halfPKiS4_S2_PS0_iiii
.visible .entry _ZN6kernel18awq_gemm_v3_kernelEPK6__halfPKiS4_S2_PS0_iiii(
	.param .u64 .ptr .align 1 _ZN6kernel18awq_gemm_v3_kernelEPK6__halfPKiS4_S2_PS0_iiii_param_0,
	.param .u64 .ptr .align 1 _ZN6kernel18awq_gemm_v3_kernelEPK6__halfPKiS4_S2_PS0_iiii_param_1,
	.param .u64 .ptr .align 1 _ZN6kernel18awq_gemm_v3_kernelEPK6__halfPKiS4_S2_PS0_iiii_param_2,
	.param .u64 .ptr .align 1 _ZN6kernel18awq_gemm_v3_kernelEPK6__halfPKiS4_S2_PS0_iiii_param_3,
	.param .u64 .ptr .align 1 _ZN6kernel18awq_gemm_v3_kernelEPK6__halfPKiS4_S2_PS0_iiii_param_4,
	.param .u32 _ZN6kernel18awq_gemm_v3_kernelEPK6__halfPKiS4_S2_PS0_iiii_param_5,
	.param .u32 _ZN6kernel18awq_gemm_v3_kernelEPK6__halfPKiS4_S2_PS0_iiii_param_6,
	.param .u32 _ZN6kernel18awq_gemm_v3_kernelEPK6__halfPKiS4_S2_PS0_iiii_param_7,
	.param .u32 _ZN6kernel18awq_gemm_v3_kernelEPK6__halfPKiS4_S2_PS0_iiii_param_8
)
.maxntid 256
{
	.local .align 16 .b8 	__local_depot1[32];
	.reg .b64 	%SP;
	.reg .b64 	%SPL;
	.reg .pred 	%p<54>;
	.reg .b16 	%rs<355>;
	.reg .b32 	%r<255>;
	.reg .b32 	%f<868>;
	.reg .b64 	%rd<83>;
	// demoted variable
	.shared .align 2 .b8 _ZZN6kernel18awq_gemm_v3_kernelEPK6__halfPKiS4_S2_PS0_iiiiE12smem_weights[4096];
	// demoted variable
	.shared .align 2 .b8 _ZZN6kernel18awq_gemm_v3_kernelEPK6__halfPKiS4_S2_PS0_iiiiE10smem_input[2048];
	mov.u64 	%SPL, __local_depot1;
	ld.param.u64 	%rd9, [_ZN6kernel18awq_gemm_v3_kernelEPK6__halfPKiS4_S2_PS0_iiii_param_0];
	ld.param.u64 	%rd10, [_ZN6kernel18awq_gemm_v3_kernelEPK6__halfPKiS4_S2_PS0_iiii_param_1];
	ld.param.u64 	%rd11, [_ZN6kernel18awq_gemm_v3_kernelEPK6__halfPKiS4_S2_PS0_iiii_param_2];
	ld.param.u64 	%rd12, [_ZN6kernel18awq_gemm_v3_kernelEPK6__halfPKiS4_S2_PS0_iiii_param_3];
	ld.param.u64 	%rd13, [_ZN6kernel18awq_gemm_v3_kernelEPK6__halfPKiS4_S2_PS0_iiii_param_4];
	ld.param.u32 	%r53, [_ZN6kernel18awq_gemm_v3_kernelEPK6__halfPKiS4_S2_PS0_iiii_param_5];
	ld.param.u32 	%r54, [_ZN6kernel18awq_gemm_v3_kernelEPK6__halfPKiS4_S2_PS0_iiii_param_6];
	ld.param.u32 	%r55, [_ZN6kernel18awq_gemm_v3_kernelEPK6__halfPKiS4_S2_PS0_iiii_param_7];
	ld.param.u32 	%r56, [_ZN6kernel18awq_gemm_v3_kernelEPK6__halfPKiS4_S2_PS0_iiii_param_8];
	cvta.to.global.u64 	%rd1, %rd13;
	add.u64 	%rd2, %SPL, 0;
	mov.u32 	%r1, %tid.x;
	mov.u32 	%r57, %ctaid.y;
	shl.b32 	%r2, %r57, 5;
	mov.u32 	%r58, %ctaid.x;
	shl.b32 	%r3, %r58, 6;
	setp.ge.s32 	%p1, %r2, %r53;
	setp.ge.s32 	%p2, %r3, %r55;
	or.pred  	%p3, %p1, %p2;
	@%p3 bra 	$L__BB1_69;
	shr.s32 	%r59, %r55, 31;
	shr.u32 	%r60, %r59, 29;
	add.s32 	%r61, %r55, %r60;
	shr.s32 	%r4, %r61, 3;
	mov.b32 	%r62, 5;
	mov.b32 	%r63, 1;
	mov.b32 	%r64, 4;
	mov.b32 	%r65, 0;
	st.local.v4.u32 	[%rd2], {%r65, %r64, %r63, %r62};
	mov.b32 	%r66, 7;
	mov.b32 	%r67, 3;
	mov.b32 	%r68, 6;
	mov.b32 	%r69, 2;
	st.local.v4.u32 	[%rd2+16], {%r69, %r68, %r67, %r66};
	shr.u32 	%r70, %r1, 2;
	and.b32  	%r5, %r70, 60;
	shl.b32 	%r71, %r1, 2;
	and.b32  	%r6, %r71, 60;
	setp.lt.s32 	%p4, %r54, 1;
	mov.f32 	%f852, 0f00000000;
	mov.f32 	%f853, %f852;
	mov.f32 	%f854, %f852;
	mov.f32 	%f855, %f852;
	mov.f32 	%f856, %f852;
	mov.f32 	%f857, %f852;
	mov.f32 	%f858, %f852;
	mov.f32 	%f859, %f852;
	mov.f32 	%f860, %f852;
	mov.f32 	%f861, %f852;
	mov.f32 	%f862, %f852;
	mov.f32 	%f863, %f852;
	mov.f32 	%f864, %f852;
	mov.f32 	%f865, %f852;
	mov.f32 	%f866, %f852;
	mov.f32 	%f867, %f852;
	@%p4 bra 	$L__BB1_33;
	and.b32  	%r73, %r1, 63;
	and.b32  	%r7, %r1, 31;
	shr.u32 	%r8, %r1, 6;
	add.s32 	%r9, %r73, %r3;
	shr.s32 	%r74, %r9, 31;
	shr.u32 	%r75, %r74, 29;
	add.s32 	%r76, %r9, %r75;
	shr.s32 	%r10, %r76, 3;
	and.b32  	%r77, %r76, -8;
	sub.s32 	%r78, %r9, %r77;
	mul.wide.s32 	%rd15, %r78, 4;
	add.s64 	%rd3, %rd2, %rd15;
	or.b32  	%r79, %r1, 256;
	shr.u32 	%r11, %r79, 6;
	shl.b32 	%r80, %r11, 7;
	mov.u32 	%r81, _ZZN6kernel18awq_gemm_v3_kernelEPK6__halfPKiS4_S2_PS0_iiiiE12smem_weights;
	add.s32 	%r82, %r81, %r80;
	shl.b32 	%r83, %r1, 1;
	and.b32  	%r84, %r83, 126;
	add.s32 	%r12, %r82, %r84;
	or.b32  	%r85, %r1, 512;
	shr.u32 	%r13, %r85, 6;
	or.b32  	%r86, %r1, 768;
	shr.u32 	%r14, %r86, 6;
	or.b32  	%r87, %r1, 1024;
	shr.u32 	%r15, %r87, 6;
	or.b32  	%r88, %r1, 1280;
	shr.u32 	%r16, %r88, 6;
	or.b32  	%r89, %r1, 1536;
	shr.u32 	%r17, %r89, 6;
	or.b32  	%r90, %r1, 1792;
	shr.u32 	%r18, %r90, 6;
	shr.u32 	%r91, %r1, 5;
	shl.b32 	%r92, %r91, 6;
	and.b32  	%r93, %r83, 62;
	or.b32  	%r94, %r92, %r93;
	mov.u32 	%r95, _ZZN6kernel18awq_gemm_v3_kernelEPK6__halfPKiS4_S2_PS0_iiiiE10smem_input;
	add.s32 	%r19, %r95, %r94;
	add.s32 	%r20, %r91, %r2;
	mad.lo.s32 	%r21, %r54, %r20, %r7;
	shl.b32 	%r22, %r54, 3;
	mov.b32 	%r250, 0;
	mov.f32 	%f852, 0f00000000;
$L__BB1_3:
	setp.ge.s32 	%p5, %r9, %r55;
	div.s32 	%r96, %r250, %r56;
	mul.lo.s32 	%r26, %r96, %r4;
	add.s32 	%r27, %r8, %r250;
	setp.ge.s32 	%p6, %r27, %r54;
	mad.lo.s32 	%r97, %r96, %r55, %r9;
	mul.wide.s32 	%rd16, %r97, 2;
	add.s64 	%rd4, %rd12, %rd16;
	or.pred  	%p7, %p6, %p5;
	@%p7 bra 	$L__BB1_5;
	mad.lo.s32 	%r100, %r27, %r4, %r10;
	mul.wide.s32 	%rd20, %r100, 4;
	add.s64 	%rd17, %rd10, %rd20;
	// begin inline asm
	ld.global.nc.s32 %r98, [%rd17];
	// end inline asm
	add.s32 	%r101, %r10, %r26;
	mul.wide.s32 	%rd21, %r101, 4;
	add.s64 	%rd18, %rd11, %rd21;
	// begin inline asm
	ld.global.nc.s32 %r99, [%rd18];
	// end inline asm
	// begin inline asm
	ld.global.nc.b16 %rs26, [%rd4];
	// end inline asm
	ld.local.u32 	%r102, [%rd3];
	shl.b32 	%r103, %r102, 2;
	shr.s32 	%r104, %r98, %r103;
	and.b32  	%r105, %r104, 15;
	shr.s32 	%r106, %r99, %r103;
	and.b32  	%r107, %r106, 15;
	sub.s32 	%r108, %r105, %r107;
	cvt.rn.f32.s32 	%f52, %r108;
	// begin inline asm
	{  cvt.rn.f16.f32 %rs27, %f52;}

	// end inline asm
	// begin inline asm
	{mul.f16 %rs347,%rs27,%rs26;
}
	// end inline asm
	bra.uni 	$L__BB1_6;
$L__BB1_5:
	mov.f32 	%f51, 0f00000000;
	// begin inline asm
	{  cvt.rn.f16.f32 %rs347, %f51;}

	// end inline asm
$L__BB1_6:
	setp.lt.s32 	%p8, %r9, %r55;
	shl.b32 	%r109, %r8, 7;
	mov.u32 	%r110, _ZZN6kernel18awq_gemm_v3_kernelEPK6__halfPKiS4_S2_PS0_iiiiE12smem_weights;
	add.s32 	%r111, %r110, %r109;
	shl.b32 	%r112, %r1, 1;
	and.b32  	%r113, %r112, 126;
	add.s32 	%r114, %r111, %r113;
	st.shared.u16 	[%r114], %rs347;
	add.s32 	%r28, %r11, %r250;
	setp.lt.s32 	%p9, %r28, %r54;
	and.pred  	%p10, %p9, %p8;
	@%p10 bra 	$L__BB1_8;
	mov.f32 	%f53, 0f00000000;
	// begin inline asm
	{  cvt.rn.f16.f32 %rs348, %f53;}

	// end inline asm
	bra.uni 	$L__BB1_9;
$L__BB1_8:
	mad.lo.s32 	%r117, %r28, %r4, %r10;
	mul.wide.s32 	%rd25, %r117, 4;
	add.s64 	%rd22, %rd10, %rd25;
	// begin inline asm
	ld.global.nc.s32 %r115, [%rd22];
	// end inline asm
	add.s32 	%r118, %r10, %r26;
	mul.wide.s32 	%rd26, %r118, 4;
	add.s64 	%rd23, %rd11, %rd26;
	// begin inline asm
	ld.global.nc.s32 %r116, [%rd23];
	// end inline asm
	// begin inline asm
	ld.global.nc.b16 %rs32, [%rd4];
	// end inline asm
	ld.local.u32 	%r119, [%rd3];
	shl.b32 	%r120, %r119, 2;
	shr.s32 	%r121, %r115, %r120;
	and.b32  	%r122, %r121, 15;
	shr.s32 	%r123, %r116, %r120;
	and.b32  	%r124, %r123, 15;
	sub.s32 	%r125, %r122, %r124;
	cvt.rn.f32.s32 	%f54, %r125;
	// begin inline asm
	{  cvt.rn.f16.f32 %rs33, %f54;}

	// end inline asm
	// begin inline asm
	{mul.f16 %rs348,%rs33,%rs32;
}
	// end inline asm
$L__BB1_9:
	st.shared.u16 	[%r12], %rs348;
	add.s32 	%r29, %r13, %r250;
	setp.lt.s32 	%p12, %r29, %r54;
	and.pred  	%p13, %p12, %p8;
	@%p13 bra 	$L__BB1_11;
	mov.f32 	%f55, 0f00000000;
	// begin inline asm
	{  cvt.rn.f16.f32 %rs349, %f55;}

	// end inline asm
	bra.uni 	$L__BB1_12;
$L__BB1_11:
	mad.lo.s32 	%r128, %r29, %r4, %r10;
	mul.wide.s32 	%rd30, %r128, 4;
	add.s64 	%rd27, %rd10, %rd30;
	// begin inline asm
	ld.global.nc.s32 %r126, [%rd27];
	// end inline asm
	add.s32 	%r129, %r10, %r26;
	mul.wide.s32 	%rd31, %r129, 4;
	add.s64 	%rd28, %rd11, %rd31;
	// begin inline asm
	ld.global.nc.s32 %r127, [%rd28];
	// end inline asm
	// begin inline asm
	ld.global.nc.b16 %rs38, [%rd4];
	// end inline asm
	ld.local.u32 	%r130, [%rd3];
	shl.b32 	%r131, %r130, 2;
	shr.s32 	%r132, %r126, %r131;
	and.b32  	%r133, %r132, 15;
	shr.s32 	%r134, %r127, %r131;
	and.b32  	%r135, %r134, 15;
	sub.s32 	%r136, %r133, %r135;
	cvt.rn.f32.s32 	%f56, %r136;
	// begin inline asm
	{  cvt.rn.f16.f32 %rs39, %f56;}

	// end inline asm
	// begin inline asm
	{mul.f16 %rs349,%rs39,%rs38;
}
	// end inline asm
$L__BB1_12:
	shl.b32 	%r137, %r13, 7;
	mov.u32 	%r138, _ZZN6kernel18awq_gemm_v3_kernelEPK6__halfPKiS4_S2_PS0_iiiiE12smem_weights;
	add.s32 	%r139, %r138, %r137;
	shl.b32 	%r140, %r1, 1;
	and.b32  	%r141, %r140, 126;
	add.s32 	%r142, %r139, %r141;
	st.shared.u16 	[%r142], %rs349;
	add.s32 	%r30, %r14, %r250;
	setp.lt.s32 	%p15, %r30, %r54;
	and.pred  	%p16, %p15, %p8;
	@%p16 bra 	$L__BB1_14;
	mov.f32 	%f57, 0f00000000;
	// begin inline asm
	{  cvt.rn.f16.f32 %rs350, %f57;}

	// end inline asm
	bra.uni 	$L__BB1_15;
$L__BB1_14:
	mad.lo.s32 	%r145, %r30, %r4, %r10;
	mul.wide.s32 	%rd35, %r145, 4;
	add.s64 	%rd32, %rd10, %rd35;
	// begin inline asm
	ld.global.nc.s32 %r143, [%rd32];
	// end inline asm
	add.s32 	%r146, %r10, %r26;
	mul.wide.s32 	%rd36, %r146, 4;
	add.s64 	%rd33, %rd11, %rd36;
	// begin inline asm
	ld.global.nc.s32 %r144, [%rd33];
	// end inline asm
	// begin inline asm
	ld.global.nc.b16 %rs44, [%rd4];
	// end inline asm
	ld.local.u32 	%r147, [%rd3];
	shl.b32 	%r148, %r147, 2;
	shr.s32 	%r149, %r143, %r148;
	and.b32  	%r150, %r149, 15;
	shr.s32 	%r151, %r144, %r148;
	and.b32  	%r152, %r151, 15;
	sub.s32 	%r153, %r150, %r152;
	cvt.rn.f32.s32 	%f58, %r153;
	// begin inline asm
	{  cvt.rn.f16.f32 %rs45, %f58;}

	// end inline asm
	// begin inline asm
	{mul.f16 %rs350,%rs45,%rs44;
}
	// end inline asm
$L__BB1_15:
	shl.b32 	%r154, %r14, 7;
	mov.u32 	%r155, _ZZN6kernel18awq_gemm_v3_kernelEPK6__halfPKiS4_S2_PS0_iiiiE12smem_weights;
	add.s32 	%r156, %r155, %r154;
	shl.b32 	%r157, %r1, 1;
	and.b32  	%r158, %r157, 126;
	add.s32 	%r159, %r156, %r158;
	st.shared.u16 	[%r159], %rs350;
	add.s32 	%r31, %r15, %r250;
	setp.lt.s32 	%p18, %r31, %r54;
	and.pred  	%p19, %p18, %p8;
	@%p19 bra 	$L__BB1_17;
	mov.f32 	%f59, 0f00000000;
	// begin inline asm
	{  cvt.rn.f16.f32 %rs351, %f59;}

	// end inline asm
	bra.uni 	$L__BB1_18;
$L__BB1_17:
	mad.lo.s32 	%r162, %r31, %r4, %r10;
	mul.wide.s32 	%rd40, %r162, 4;
	add.s64 	%rd37, %rd10, %rd40;
	// begin inline asm
	ld.global.nc.s32 %r160, [%rd37];
	// end inline asm
	add.s32 	%r163, %r10, %r26;
	mul.wide.s32 	%rd41, %r163, 4;
	add.s64 	%rd38, %rd11, %rd41;
	// begin inline asm
	ld.global.nc.s32 %r161, [%rd38];
	// end inline asm
	// begin inline asm
	ld.global.nc.b16 %rs50, [%rd4];
	// end inline asm
	ld.local.u32 	%r164, [%rd3];
	shl.b32 	%r165, %r164, 2;
	shr.s32 	%r166, %r160, %r165;
	and.b32  	%r167, %r166, 15;
	shr.s32 	%r168, %r161, %r165;
	and.b32  	%r169, %r168, 15;
	sub.s32 	%r170, %r167, %r169;
	cvt.rn.f32.s32 	%f60, %r170;
	// begin inline asm
	{  cvt.rn.f16.f32 %rs51, %f60;}

	// end inline asm
	// begin inline asm
	{mul.f16 %rs351,%rs51,%rs50;
}
	// end inline asm
$L__BB1_18:
	shl.b32 	%r171, %r15, 7;
	mov.u32 	%r172, _ZZN6kernel18awq_gemm_v3_kernelEPK6__halfPKiS4_S2_PS0_iiiiE12smem_weights;
	add.s32 	%r173, %r172, %r171;
	shl.b32 	%r174, %r1, 1;
	and.b32  	%r175, %r174, 126;
	add.s32 	%r176, %r173, %r175;
	st.shared.u16 	[%r176], %rs351;
	add.s32 	%r32, %r16, %r250;
	setp.lt.s32 	%p21, %r32, %r54;
	and.pred  	%p22, %p21, %p8;
	@%p22 bra 	$L__BB1_20;
	mov.f32 	%f61, 0f00000000;
	// begin inline asm
	{  cvt.rn.f16.f32 %rs352, %f61;}

	// end inline asm
	bra.uni 	$L__BB1_21;
$L__BB1_20:
	mad.lo.s32 	%r179, %r32, %r4, %r10;
	mul.wide.s32 	%rd45, %r179, 4;
	add.s64 	%rd42, %rd10, %rd45;
	// begin inline asm
	ld.global.nc.s32 %r177, [%rd42];
	// end inline asm
	add.s32 	%r180, %r10, %r26;
	mul.wide.s32 	%rd46, %r180, 4;
	add.s64 	%rd43, %rd11, %rd46;
	// begin inline asm
	ld.global.nc.s32 %r178, [%rd43];
	// end inline asm
	// begin inline asm
	ld.global.nc.b16 %rs56, [%rd4];
	// end inline asm
	ld.local.u32 	%r181, [%rd3];
	shl.b32 	%r182, %r181, 2;
	shr.s32 	%r183, %r177, %r182;
	and.b32  	%r184, %r183, 15;
	shr.s32 	%r185, %r178, %r182;
	and.b32  	%r186, %r185, 15;
	sub.s32 	%r187, %r184, %r186;
	cvt.rn.f32.s32 	%f62, %r187;
	// begin inline asm
	{  cvt.rn.f16.f32 %rs57, %f62;}

	// end inline asm
	// begin inline asm
	{mul.f16 %rs352,%rs57,%rs56;
}
	// end inline asm
$L__BB1_21:
	shl.b32 	%r188, %r16, 7;
	mov.u32 	%r189, _ZZN6kernel18awq_gemm_v3_kernelEPK6__halfPKiS4_S2_PS0_iiiiE12smem_weights;
	add.s32 	%r190, %r189, %r188;
	shl.b32 	%r191, %r1, 1;
	and.b32  	%r192, %r191, 126;
	add.s32 	%r193, %r190, %r192;
	st.shared.u16 	[%r193], %rs352;
	add.s32 	%r33, %r17, %r250;
	setp.lt.s32 	%p24, %r33, %r54;
	and.pred  	%p25, %p24, %p8;
	@%p25 bra 	$L__BB1_23;
	mov.f32 	%f63, 0f00000000;
	// begin inline asm
	{  cvt.rn.f16.f32 %rs353, %f63;}

	// end inline asm
	bra.uni 	$L__BB1_24;
$L__BB1_23:
	mad.lo.s32 	%r196, %r33, %r4, %r10;
	mul.wide.s32 	%rd50, %r196, 4;
	add.s64 	%rd47, %rd10, %rd50;
	// begin inline asm
	ld.global.nc.s32 %r194, [%rd47];
	// end inline asm
	add.s32 	%r197, %r10, %r26;
	mul.wide.s32 	%rd51, %r197, 4;
	add.s64 	%rd48, %rd11, %rd51;
	// begin inline asm
	ld.global.nc.s32 %r195, [%rd48];
	// end inline asm
	// begin inline asm
	ld.global.nc.b16 %rs62, [%rd4];
	// end inline asm
	ld.local.u32 	%r198, [%rd3];
	shl.b32 	%r199, %r198, 2;
	shr.s32 	%r200, %r194, %r199;
	and.b32  	%r201, %r200, 15;
	shr.s32 	%r202, %r195, %r199;
	and.b32  	%r203, %r202, 15;
	sub.s32 	%r204, %r201, %r203;
	cvt.rn.f32.s32 	%f64, %r204;
	// begin inline asm
	{  cvt.rn.f16.f32 %rs63, %f64;}

	// end inline asm
	// begin inline asm
	{mul.f16 %rs353,%rs63,%rs62;
}
	// end inline asm
$L__BB1_24:
	shl.b32 	%r205, %r17, 7;
	mov.u32 	%r206, _ZZN6kernel18awq_gemm_v3_kernelEPK6__halfPKiS4_S2_PS0_iiiiE12smem_weights;
	add.s32 	%r207, %r206, %r205;
	shl.b32 	%r208, %r1, 1;
	and.b32  	%r209, %r208, 126;
	add.s32 	%r210, %r207, %r209;
	st.shared.u16 	[%r210], %rs353;
	add.s32 	%r34, %r18, %r250;
	setp.lt.s32 	%p27, %r34, %r54;
	and.pred  	%p28, %p27, %p8;
	@%p28 bra 	$L__BB1_26;
	mov.f32 	%f65, 0f00000000;
	// begin inline asm
	{  cvt.rn.f16.f32 %rs354, %f65;}

	// end inline asm
	bra.uni 	$L__BB1_27;
$L__BB1_26:
	mad.lo.s32 	%r213, %r34, %r4, %r10;
	mul.wide.s32 	%rd55, %r213, 4;
	add.s64 	%rd52, %rd10, %rd55;
	// begin inline asm
	ld.global.nc.s32 %r211, [%rd52];
	// end inline asm
	add.s32 	%r214, %r10, %r26;
	mul.wide.s32 	%rd56, %r214, 4;
	add.s64 	%rd53, %rd11, %rd56;
	// begin inline asm
	ld.global.nc.s32 %r212, [%rd53];
	// end inline asm
	// begin inline asm
	ld.global.nc.b16 %rs68, [%rd4];
	// end inline asm
	ld.local.u32 	%r215, [%rd3];
	shl.b32 	%r216, %r215, 2;
	shr.s32 	%r217, %r211, %r216;
	and.b32  	%r218, %r217, 15;
	shr.s32 	%r219, %r212, %r216;
	and.b32  	%r220, %r219, 15;
	sub.s32 	%r221, %r218, %r220;
	cvt.rn.f32.s32 	%f66, %r221;
	// begin inline asm
	{  cvt.rn.f16.f32 %rs69, %f66;}

	// end inline asm
	// begin inline asm
	{mul.f16 %rs354,%rs69,%rs68;
}
	// end inline asm
$L__BB1_27:
	shl.b32 	%r222, %r18, 7;
	mov.u32 	%r223, _ZZN6kernel18awq_gemm_v3_kernelEPK6__halfPKiS4_S2_PS0_iiiiE12smem_weights;
	add.s32 	%r224, %r223, %r222;
	shl.b32 	%r225, %r1, 1;
	and.b32  	%r226, %r225, 126;
	add.s32 	%r227, %r224, %r226;
	st.shared.u16 	[%r227], %rs354;
	add.s32 	%r35, %r7, %r250;
	add.s32 	%r252, %r21, %r250;
	mov.u32 	%r251, %r20;
	mov.u32 	%r253, %r19;
	mov.u32 	%r254, %r1;
$L__BB1_28:
	setp.ge.s32 	%p29, %r35, %r54;
	setp.ge.s32 	%p30, %r251, %r53;
	or.pred  	%p31, %p30, %p29;
	@%p31 bra 	$L__BB1_30;
	mul.wide.u32 	%rd58, %r252, 2;
	add.s64 	%rd57, %rd9, %rd58;
	// begin inline asm
	ld.global.nc.b16 %rs74, [%rd57];
	// end inline asm
	st.shared.u16 	[%r253], %rs74;
	bra.uni 	$L__BB1_31;
$L__BB1_30:
	mov.f32 	%f67, 0f00000000;
	// begin inline asm
	{  cvt.rn.f16.f32 %rs73, %f67;}

	// end inline asm
	st.shared.u16 	[%r253], %rs73;
$L__BB1_31:
	add.s32 	%r41, %r254, 256;
	add.s32 	%r253, %r253, 512;
	add.s32 	%r252, %r252, %r22;
	add.s32 	%r251, %r251, 8;
	setp.lt.u32 	%p32, %r254, 768;
	mov.u32 	%r254, %r41;
	@%p32 bra 	$L__BB1_28;
	bar.sync 	0;
	shl.b32 	%r228, %r5, 6;
	mov.u32 	%r229, _ZZN6kernel18awq_gemm_v3_kernelEPK6__halfPKiS4_S2_PS0_iiiiE10smem_input;
	add.s32 	%r230, %r229, %r228;
	ld.shared.u16 	%rs75, [%r230];
	// begin inline asm
	{  cvt.f32.f16 %f68, %rs75;}

	// end inline asm
	shl.b32 	%r231, %r6, 1;
	mov.u32 	%r232, _ZZN6kernel18awq_gemm_v3_kernelEPK6__halfPKiS4_S2_PS0_iiiiE12smem_weights;
	add.s32 	%r233, %r232, %r231;
	ld.shared.u16 	%rs76, [%r233];
	// begin inline asm
	{  cvt.f32.f16 %f69, %rs76;}

	// end inline asm
	fma.rn.f32 	%f324, %f68, %f69, %f867;
	ld.shared.u16 	%rs77, [%r233+2];
	// begin inline asm
	{  cvt.f32.f16 %f70, %rs77;}

	// end inline asm
	fma.rn.f32 	%f325, %f68, %f70, %f866;
	ld.shared.u16 	%rs78, [%r233+4];
	// begin inline asm
	{  cvt.f32.f16 %f71, %rs78;}

	// end inline asm
	fma.rn.f32 	%f326, %f68, %f71, %f865;
	ld.shared.u16 	%rs79, [%r233+6];
	// begin inline asm
	{  cvt.f32.f16 %f72, %rs79;}

	// end inline asm
	fma.rn.f32 	%f327, %f68, %f72, %f864;
	ld.shared.u16 	%rs80, [%r230+64];
	// begin inline asm
	{  cvt.f32.f16 %f73, %rs80;}

	// end inline asm
	fma.rn.f32 	%f328, %f73, %f69, %f863;
	fma.rn.f32 	%f329, %f73, %f70, %f862;
	fma.rn.f32 	%f330, %f73, %f71, %f861;
	fma.rn.f32 	%f331, %f73, %f72, %f860;
	ld.shared.u16 	%rs81, [%r230+128];
	// begin inline asm
	{  cvt.f32.f16 %f74, %rs81;}

	// end inline asm
	fma.rn.f32 	%f332, %f74, %f69, %f859;
	fma.rn.f32 	%f333, %f74, %f70, %f858;
	fma.rn.f32 	%f334, %f74, %f71, %f857;
	fma.rn.f32 	%f335, %f74, %f72, %f856;
	ld.shared.u16 	%rs82, [%r230+192];
	// begin inline asm
	{  cvt.f32.f16 %f75, %rs82;}

	// end inline asm
	fma.rn.f32 	%f336, %f75, %f69, %f855;
	fma.rn.f32 	%f337, %f75, %f70, %f854;
	fma.rn.f32 	%f338, %f75, %f71, %f853;
	fma.rn.f32 	%f339, %f75, %f72, %f852;
	ld.shared.u16 	%rs83, [%r230+2];
	// begin inline asm
	{  cvt.f32.f16 %f76, %rs83;}

	// end inline asm
	ld.shared.u16 	%rs84, [%r233+128];
	// begin inline asm
	{  cvt.f32.f16 %f77, %rs84;}

	// end inline asm
	fma.rn.f32 	%f340, %f76, %f77, %f324;
	ld.shared.u16 	%rs85, [%r233+130];
	// begin inline asm
	{  cvt.f32.f16 %f78, %rs85;}

	// end inline asm
	fma.rn.f32 	%f341, %f76, %f78, %f325;
	ld.shared.u16 	%rs86, [%r233+132];
	// begin inline asm
	{  cvt.f32.f16 %f79, %rs86;}

	// end inline asm
	fma.rn.f32 	%f342, %f76, %f79, %f326;
	ld.shared.u16 	%rs87, [%r233+134];
	// begin inline asm
	{  cvt.f32.f16 %f80, %rs87;}

	// end inline asm
	fma.rn.f32 	%f343, %f76, %f80, %f327;
	ld.shared.u16 	%rs88, [%r230+66];
	// begin inline asm
	{  cvt.f32.f16 %f81, %rs88;}

	// end inline asm
	fma.rn.f32 	%f344, %f81, %f77, %f328;
	fma.rn.f32 	%f345, %f81, %f78, %f329;
	fma.rn.f32 	%f346, %f81, %f79, %f330;
	fma.rn.f32 	%f347, %f81, %f80, %f331;
	ld.shared.u16 	%rs89, [%r230+130];
	// begin inline asm
	{  cvt.f32.f16 %f82, %rs89;}

	// end inline asm
	fma.rn.f32 	%f348, %f82, %f77, %f332;
	fma.rn.f32 	%f349, %f82, %f78, %f333;
	fma.rn.f32 	%f350, %f82, %f79, %f334;
	fma.rn.f32 	%f351, %f82, %f80, %f335;
	ld.shared.u16 	%rs90, [%r230+194];
	// begin inline asm
	{  cvt.f32.f16 %f83, %rs90;}

	// end inline asm
	fma.rn.f32 	%f352, %f83, %f77, %f336;
	fma.rn.f32 	%f353, %f83, %f78, %f337;
	fma.rn.f32 	%f354, %f83, %f79, %f338;
	fma.rn.f32 	%f355, %f83, %f80, %f339;
	ld.shared.u16 	%rs91, [%r230+4];
	// begin inline asm
	{  cvt.f32.f16 %f84, %rs91;}

	// end inline asm
	ld.shared.u16 	%rs92, [%r233+256];
	// begin inline asm
	{  cvt.f32.f16 %f85, %rs92;}

	// end inline asm
	fma.rn.f32 	%f356, %f84, %f85, %f340;
	ld.shared.u16 	%rs93, [%r233+258];
	// begin inline asm
	{  cvt.f32.f16 %f86, %rs93;}

	// end inline asm
	fma.rn.f32 	%f357, %f84, %f86, %f341;
	ld.shared.u16 	%rs94, [%r233+260];
	// begin inline asm
	{  cvt.f32.f16 %f87, %rs94;}

	// end inline asm
	fma.rn.f32 	%f358, %f84, %f87, %f342;
	ld.shared.u16 	%rs95, [%r233+262];
	// begin inline asm
	{  cvt.f32.f16 %f88, %rs95;}

	// end inline asm
	fma.rn.f32 	%f359, %f84, %f88, %f343;
	ld.shared.u16 	%rs96, [%r230+68];
	// begin inline asm
	{  cvt.f32.f16 %f89, %rs96;}

	// end inline asm
	fma.rn.f32 	%f360, %f89, %f85, %f344;
	fma.rn.f32 	%f361, %f89, %f86, %f345;
	fma.rn.f32 	%f362, %f89, %f87, %f346;
	fma.rn.f32 	%f363, %f89, %f88, %f347;
	ld.shared.u16 	%rs97, [%r230+132];
	// begin inline asm
	{  cvt.f32.f16 %f90, %rs97;}

	// end inline asm
	fma.rn.f32 	%f364, %f90, %f85, %f348;
	fma.rn.f32 	%f365, %f90, %f86, %f349;
	fma.rn.f32 	%f366, %f90, %f87, %f350;
	fma.rn.f32 	%f367, %f90, %f88, %f351;
	ld.shared.u16 	%rs98, [%r230+196];
	// begin inline asm
	{  cvt.f32.f16 %f91, %rs98;}

	// end inline asm
	fma.rn.f32 	%f368, %f91, %f85, %f352;
	fma.rn.f32 	%f369, %f91, %f86, %f353;
	fma.rn.f32 	%f370, %f91, %f87, %f354;
	fma.rn.f32 	%f371, %f91, %f88, %f355;
	ld.shared.u16 	%rs99, [%r230+6];
	// begin inline asm
	{  cvt.f32.f16 %f92, %rs99;}

	// end inline asm
	ld.shared.u16 	%rs100, [%r233+384];
	// begin inline asm
	{  cvt.f32.f16 %f93, %rs100;}

	// end inline asm
	fma.rn.f32 	%f372, %f92, %f93, %f356;
	ld.shared.u16 	%rs101, [%r233+386];
	// begin inline asm
	{  cvt.f32.f16 %f94, %rs101;}

	// end inline asm
	fma.rn.f32 	%f373, %f92, %f94, %f357;
	ld.shared.u16 	%rs102, [%r233+388];
	// begin inline asm
	{  cvt.f32.f16 %f95, %rs102;}

	// end inline asm
	fma.rn.f32 	%f374, %f92, %f95, %f358;
	ld.shared.u16 	%rs103, [%r233+390];
	// begin inline asm
	{  cvt.f32.f16 %f96, %rs103;}

	// end inline asm
	fma.rn.f32 	%f375, %f92, %f96, %f359;
	ld.shared.u16 	%rs104, [%r230+70];
	// begin inline asm
	{  cvt.f32.f16 %f97, %rs104;}

	// end inline asm
	fma.rn.f32 	%f376, %f97, %f93, %f360;
	fma.rn.f32 	%f377, %f97, %f94, %f361;
	fma.rn.f32 	%f378, %f97, %f95, %f362;
	fma.rn.f32 	%f379, %f97, %f96, %f363;
	ld.shared.u16 	%rs105, [%r230+134];
	// begin inline asm
	{  cvt.f32.f16 %f98, %rs105;}

	// end inline asm
	fma.rn.f32 	%f380, %f98, %f93, %f364;
	fma.rn.f32 	%f381, %f98, %f94, %f365;
	fma.rn.f32 	%f382, %f98, %f95, %f366;
	fma.rn.f32 	%f383, %f98, %f96, %f367;
	ld.shared.u16 	%rs106, [%r230+198];
	// begin inline asm
	{  cvt.f32.f16 %f99, %rs106;}

	// end inline asm
	fma.rn.f32 	%f384, %f99, %f93, %f368;
	fma.rn.f32 	%f385, %f99, %f94, %f369;
	fma.rn.f32 	%f386, %f99, %f95, %f370;
	fma.rn.f32 	%f387, %f99, %f96, %f371;
	ld.shared.u16 	%rs107, [%r230+8];
	// begin inline asm
	{  cvt.f32.f16 %f100, %rs107;}

	// end inline asm
	ld.shared.u16 	%rs108, [%r233+512];
	// begin inline asm
	{  cvt.f32.f16 %f101, %rs108;}

	// end inline asm
	fma.rn.f32 	%f388, %f100, %f101, %f372;
	ld.shared.u16 	%rs109, [%r233+514];
	// begin inline asm
	{  cvt.f32.f16 %f102, %rs109;}

	// end inline asm
	fma.rn.f32 	%f389, %f100, %f102, %f373;
	ld.shared.u16 	%rs110, [%r233+516];
	// begin inline asm
	{  cvt.f32.f16 %f103, %rs110;}

	// end inline asm
	fma.rn.f32 	%f390, %f100, %f103, %f374;
	ld.shared.u16 	%rs111, [%r233+518];
	// begin inline asm
	{  cvt.f32.f16 %f104, %rs111;}

	// end inline asm
	fma.rn.f32 	%f391, %f100, %f104, %f375;
	ld.shared.u16 	%rs112, [%r230+72];
	// begin inline asm
	{  cvt.f32.f16 %f105, %rs112;}

	// end inline asm
	fma.rn.f32 	%f392, %f105, %f101, %f376;
	fma.rn.f32 	%f393, %f105, %f102, %f377;
	fma.rn.f32 	%f394, %f105, %f103, %f378;
	fma.rn.f32 	%f395, %f105, %f104, %f379;
	ld.shared.u16 	%rs113, [%r230+136];
	// begin inline asm
	{  cvt.f32.f16 %f106, %rs113;}

	// end inline asm
	fma.rn.f32 	%f396, %f106, %f101, %f380;
	fma.rn.f32 	%f397, %f106, %f102, %f381;
	fma.rn.f32 	%f398, %f106, %f103, %f382;
	fma.rn.f32 	%f399, %f106, %f104, %f383;
	ld.shared.u16 	%rs114, [%r230+200];
	// begin inline asm
	{  cvt.f32.f16 %f107, %rs114;}

	// end inline asm
	fma.rn.f32 	%f400, %f107, %f101, %f384;
	fma.rn.f32 	%f401, %f107, %f102, %f385;
	fma.rn.f32 	%f402, %f107, %f103, %f386;
	fma.rn.f32 	%f403, %f107, %f104, %f387;
	ld.shared.u16 	%rs115, [%r230+10];
	// begin inline asm
	{  cvt.f32.f16 %f108, %rs115;}

	// end inline asm
	ld.shared.u16 	%rs116, [%r233+640];
	// begin inline asm
	{  cvt.f32.f16 %f109, %rs116;}

	// end inline asm
	fma.rn.f32 	%f404, %f108, %f109, %f388;
	ld.shared.u16 	%rs117, [%r233+642];
	// begin inline asm
	{  cvt.f32.f16 %f110, %rs117;}

	// end inline asm
	fma.rn.f32 	%f405, %f108, %f110, %f389;
	ld.shared.u16 	%rs118, [%r233+644];
	// begin inline asm
	{  cvt.f32.f16 %f111, %rs118;}

	// end inline asm
	fma.rn.f32 	%f406, %f108, %f111, %f390;
	ld.shared.u16 	%rs119, [%r233+646];
	// begin inline asm
	{  cvt.f32.f16 %f112, %rs119;}

	// end inline asm
	fma.rn.f32 	%f407, %f108, %f112, %f391;
	ld.shared.u16 	%rs120, [%r230+74];
	// begin inline asm
	{  cvt.f32.f16 %f113, %rs120;}

	// end inline asm
	fma.rn.f32 	%f408, %f113, %f109, %f392;
	fma.rn.f32 	%f409, %f113, %f110, %f393;
	fma.rn.f32 	%f410, %f113, %f111, %f394;
	fma.rn.f32 	%f411, %f113, %f112, %f395;
	ld.shared.u16 	%rs121, [%r230+138];
	// begin inline asm
	{  cvt.f32.f16 %f114, %rs121;}

	// end inline asm
	fma.rn.f32 	%f412, %f114, %f109, %f396;
	fma.rn.f32 	%f413, %f114, %f110, %f397;
	fma.rn.f32 	%f414, %f114, %f111, %f398;
	fma.rn.f32 	%f415, %f114, %f112, %f399;
	ld.shared.u16 	%rs122, [%r230+202];
	// begin inline asm
	{  cvt.f32.f16 %f115, %rs122;}

	// end inline asm
	fma.rn.f32 	%f416, %f115, %f109, %f400;
	fma.rn.f32 	%f417, %f115, %f110, %f401;
	fma.rn.f32 	%f418, %f115, %f111, %f402;
	fma.rn.f32 	%f419, %f115, %f112, %f403;
	ld.shared.u16 	%rs123, [%r230+12];
	// begin inline asm
	{  cvt.f32.f16 %f116, %rs123;}

	// end inline asm
	ld.shared.u16 	%rs124, [%r233+768];
	// begin inline asm
	{  cvt.f32.f16 %f117, %rs124;}

	// end inline asm
	fma.rn.f32 	%f420, %f116, %f117, %f404;
	ld.shared.u16 	%rs125, [%r233+770];
	// begin inline asm
	{  cvt.f32.f16 %f118, %rs125;}

	// end inline asm
	fma.rn.f32 	%f421, %f116, %f118, %f405;
	ld.shared.u16 	%rs126, [%r233+772];
	// begin inline asm
	{  cvt.f32.f16 %f119, %rs126;}

	// end inline asm
	fma.rn.f32 	%f422, %f116, %f119, %f406;
	ld.shared.u16 	%rs127, [%r233+774];
	// begin inline asm
	{  cvt.f32.f16 %f120, %rs127;}

	// end inline asm
	fma.rn.f32 	%f423, %f116, %f120, %f407;
	ld.shared.u16 	%rs128, [%r230+76];
	// begin inline asm
	{  cvt.f32.f16 %f121, %rs128;}

	// end inline asm
	fma.rn.f32 	%f424, %f121, %f117, %f408;
	fma.rn.f32 	%f425, %f121, %f118, %f409;
	fma.rn.f32 	%f426, %f121, %f119, %f410;
	fma.rn.f32 	%f427, %f121, %f120, %f411;
	ld.shared.u16 	%rs129, [%r230+140];
	// begin inline asm
	{  cvt.f32.f16 %f122, %rs129;}

	// end inline asm
	fma.rn.f32 	%f428, %f122, %f117, %f412;
	fma.rn.f32 	%f429, %f122, %f118, %f413;
	fma.rn.f32 	%f430, %f122, %f119, %f414;
	fma.rn.f32 	%f431, %f122, %f120, %f415;
	ld.shared.u16 	%rs130, [%r230+204];
	// begin inline asm
	{  cvt.f32.f16 %f123, %rs130;}

	// end inline asm
	fma.rn.f32 	%f432, %f123, %f117, %f416;
	fma.rn.f32 	%f433, %f123, %f118, %f417;
	fma.rn.f32 	%f434, %f123, %f119, %f418;
	fma.rn.f32 	%f435, %f123, %f120, %f419;
	ld.shared.u16 	%rs131, [%r230+14];
	// begin inline asm
	{  cvt.f32.f16 %f124, %rs131;}

	// end inline asm
	ld.shared.u16 	%rs132, [%r233+896];
	// begin inline asm
	{  cvt.f32.f16 %f125, %rs132;}

	// end inline asm
	fma.rn.f32 	%f436, %f124, %f125, %f420;
	ld.shared.u16 	%rs133, [%r233+898];
	// begin inline asm
	{  cvt.f32.f16 %f126, %rs133;}

	// end inline asm
	fma.rn.f32 	%f437, %f124, %f126, %f421;
	ld.shared.u16 	%rs134, [%r233+900];
	// begin inline asm
	{  cvt.f32.f16 %f127, %rs134;}

	// end inline asm
	fma.rn.f32 	%f438, %f124, %f127, %f422;
	ld.shared.u16 	%rs135, [%r233+902];
	// begin inline asm
	{  cvt.f32.f16 %f128, %rs135;}

	// end inline asm
	fma.rn.f32 	%f439, %f124, %f128, %f423;
	ld.shared.u16 	%rs136, [%r230+78];
	// begin inline asm
	{  cvt.f32.f16 %f129, %rs136;}

	// end inline asm
	fma.rn.f32 	%f440, %f129, %f125, %f424;
	fma.rn.f32 	%f441, %f129, %f126, %f425;
	fma.rn.f32 	%f442, %f129, %f127, %f426;
	fma.rn.f32 	%f443, %f129, %f128, %f427;
	ld.shared.u16 	%rs137, [%r230+142];
	// begin inline asm
	{  cvt.f32.f16 %f130, %rs137;}

	// end inline asm
	fma.rn.f32 	%f444, %f130, %f125, %f428;
	fma.rn.f32 	%f445, %f130, %f126, %f429;
	fma.rn.f32 	%f446, %f130, %f127, %f430;
	fma.rn.f32 	%f447, %f130, %f128, %f431;
	ld.shared.u16 	%rs138, [%r230+206];
	// begin inline asm
	{  cvt.f32.f16 %f131, %rs138;}

	// end inline asm
	fma.rn.f32 	%f448, %f131, %f125, %f432;
	fma.rn.f32 	%f449, %f131, %f126, %f433;
	fma.rn.f32 	%f450, %f131, %f127, %f434;
	fma.rn.f32 	%f451, %f131, %f128, %f435;
	ld.shared.u16 	%rs139, [%r230+16];
	// begin inline asm
	{  cvt.f32.f16 %f132, %rs139;}

	// end inline asm
	ld.shared.u16 	%rs140, [%r233+1024];
	// begin inline asm
	{  cvt.f32.f16 %f133, %rs140;}

	// end inline asm
	fma.rn.f32 	%f452, %f132, %f133, %f436;
	ld.shared.u16 	%rs141, [%r233+1026];
	// begin inline asm
	{  cvt.f32.f16 %f134, %rs141;}

	// end inline asm
	fma.rn.f32 	%f453, %f132, %f134, %f437;
	ld.shared.u16 	%rs142, [%r233+1028];
	// begin inline asm
	{  cvt.f32.f16 %f135, %rs142;}

	// end inline asm
	fma.rn.f32 	%f454, %f132, %f135, %f438;
	ld.shared.u16 	%rs143, [%r233+1030];
	// begin inline asm
	{  cvt.f32.f16 %f136, %rs143;}

	// end inline asm
	fma.rn.f32 	%f455, %f132, %f136, %f439;
	ld.shared.u16 	%rs144, [%r230+80];
	// begin inline asm
	{  cvt.f32.f16 %f137, %rs144;}

	// end inline asm
	fma.rn.f32 	%f456, %f137, %f133, %f440;
	fma.rn.f32 	%f457, %f137, %f134, %f441;
	fma.rn.f32 	%f458, %f137, %f135, %f442;
	fma.rn.f32 	%f459, %f137, %f136, %f443;
	ld.shared.u16 	%rs145, [%r230+144];
	// begin inline asm
	{  cvt.f32.f16 %f138, %rs145;}

	// end inline asm
	fma.rn.f32 	%f460, %f138, %f133, %f444;
	fma.rn.f32 	%f461, %f138, %f134, %f445;
	fma.rn.f32 	%f462, %f138, %f135, %f446;
	fma.rn.f32 	%f463, %f138, %f136, %f447;
	ld.shared.u16 	%rs146, [%r230+208];
	// begin inline asm
	{  cvt.f32.f16 %f139, %rs146;}

	// end inline asm
	fma.rn.f32 	%f464, %f139, %f133, %f448;
	fma.rn.f32 	%f465, %f139, %f134, %f449;
	fma.rn.f32 	%f466, %f139, %f135, %f450;
	fma.rn.f32 	%f467, %f139, %f136, %f451;
	ld.shared.u16 	%rs147, [%r230+18];
	// begin inline asm
	{  cvt.f32.f16 %f140, %rs147;}

	// end inline asm
	ld.shared.u16 	%rs148, [%r233+1152];
	// begin inline asm
	{  cvt.f32.f16 %f141, %rs148;}

	// end inline asm
	fma.rn.f32 	%f468, %f140, %f141, %f452;
	ld.shared.u16 	%rs149, [%r233+1154];
	// begin inline asm
	{  cvt.f32.f16 %f142, %rs149;}

	// end inline asm
	fma.rn.f32 	%f469, %f140, %f142, %f453;
	ld.shared.u16 	%rs150, [%r233+1156];
	// begin inline asm
	{  cvt.f32.f16 %f143, %rs150;}

	// end inline asm
	fma.rn.f32 	%f470, %f140, %f143, %f454;
	ld.shared.u16 	%rs151, [%r233+1158];
	// begin inline asm
	{  cvt.f32.f16 %f144, %rs151;}

	// end inline asm
	fma.rn.f32 	%f471, %f140, %f144, %f455;
	ld.shared.u16 	%rs152, [%r230+82];
	// begin inline asm
	{  cvt.f32.f16 %f145, %rs152;}

	// end inline asm
	fma.rn.f32 	%f472, %f145, %f141, %f456;
	fma.rn.f32 	%f473, %f145, %f142, %f457;
	fma.rn.f32 	%f474, %f145, %f143, %f458;
	fma.rn.f32 	%f475, %f145, %f144, %f459;
	ld.shared.u16 	%rs153, [%r230+146];
	// begin inline asm
	{  cvt.f32.f16 %f146, %rs153;}

	// end inline asm
	fma.rn.f32 	%f476, %f146, %f141, %f460;
	fma.rn.f32 	%f477, %f146, %f142, %f461;
	fma.rn.f32 	%f478, %f146, %f143, %f462;
	fma.rn.f32 	%f479, %f146, %f144, %f463;
	ld.shared.u16 	%rs154, [%r230+210];
	// begin inline asm
	{  cvt.f32.f16 %f147, %rs154;}

	// end inline asm
	fma.rn.f32 	%f480, %f147, %f141, %f464;
	fma.rn.f32 	%f481, %f147, %f142, %f465;
	fma.rn.f32 	%f482, %f147, %f143, %f466;
	fma.rn.f32 	%f483, %f147, %f144, %f467;
	ld.shared.u16 	%rs155, [%r230+20];
	// begin inline asm
	{  cvt.f32.f16 %f148, %rs155;}

	// end inline asm
	ld.shared.u16 	%rs156, [%r233+1280];
	// begin inline asm
	{  cvt.f32.f16 %f149, %rs156;}

	// end inline asm
	fma.rn.f32 	%f484, %f148, %f149, %f468;
	ld.shared.u16 	%rs157, [%r233+1282];
	// begin inline asm
	{  cvt.f32.f16 %f150, %rs157;}

	// end inline asm
	fma.rn.f32 	%f485, %f148, %f150, %f469;
	ld.shared.u16 	%rs158, [%r233+1284];
	// begin inline asm
	{  cvt.f32.f16 %f151, %rs158;}

	// end inline asm
	fma.rn.f32 	%f486, %f148, %f151, %f470;
	ld.shared.u16 	%rs159, [%r233+1286];
	// begin inline asm
	{  cvt.f32.f16 %f152, %rs159;}

	// end inline asm
	fma.rn.f32 	%f487, %f148, %f152, %f471;
	ld.shared.u16 	%rs160, [%r230+84];
	// begin inline asm
	{  cvt.f32.f16 %f153, %rs160;}

	// end inline asm
	fma.rn.f32 	%f488, %f153, %f149, %f472;
	fma.rn.f32 	%f489, %f153, %f150, %f473;
	fma.rn.f32 	%f490, %f153, %f151, %f474;
	fma.rn.f32 	%f491, %f153, %f152, %f475;
	ld.shared.u16 	%rs161, [%r230+148];
	// begin inline asm
	{  cvt.f32.f16 %f154, %rs161;}

	// end inline asm
	fma.rn.f32 	%f492, %f154, %f149, %f476;
	fma.rn.f32 	%f493, %f154, %f150, %f477;
	fma.rn.f32 	%f494, %f154, %f151, %f478;
	fma.rn.f32 	%f495, %f154, %f152, %f479;
	ld.shared.u16 	%rs162, [%r230+212];
	// begin inline asm
	{  cvt.f32.f16 %f155, %rs162;}

	// end inline asm
	fma.rn.f32 	%f496, %f155, %f149, %f480;
	fma.rn.f32 	%f497, %f155, %f150, %f481;
	fma.rn.f32 	%f498, %f155, %f151, %f482;
	fma.rn.f32 	%f499, %f155, %f152, %f483;
	ld.shared.u16 	%rs163, [%r230+22];
	// begin inline asm
	{  cvt.f32.f16 %f156, %rs163;}

	// end inline asm
	ld.shared.u16 	%rs164, [%r233+1408];
	// begin inline asm
	{  cvt.f32.f16 %f157, %rs164;}

	// end inline asm
	fma.rn.f32 	%f500, %f156, %f157, %f484;
	ld.shared.u16 	%rs165, [%r233+1410];
	// begin inline asm
	{  cvt.f32.f16 %f158, %rs165;}

	// end inline asm
	fma.rn.f32 	%f501, %f156, %f158, %f485;
	ld.shared.u16 	%rs166, [%r233+1412];
	// begin inline asm
	{  cvt.f32.f16 %f159, %rs166;}

	// end inline asm
	fma.rn.f32 	%f502, %f156, %f159, %f486;
	ld.shared.u16 	%rs167, [%r233+1414];
	// begin inline asm
	{  cvt.f32.f16 %f160, %rs167;}

	// end inline asm
	fma.rn.f32 	%f503, %f156, %f160, %f487;
	ld.shared.u16 	%rs168, [%r230+86];
	// begin inline asm
	{  cvt.f32.f16 %f161, %rs168;}

	// end inline asm
	fma.rn.f32 	%f504, %f161, %f157, %f488;
	fma.rn.f32 	%f505, %f161, %f158, %f489;
	fma.rn.f32 	%f506, %f161, %f159, %f490;
	fma.rn.f32 	%f507, %f161, %f160, %f491;
	ld.shared.u16 	%rs169, [%r230+150];
	// begin inline asm
	{  cvt.f32.f16 %f162, %rs169;}

	// end inline asm
	fma.rn.f32 	%f508, %f162, %f157, %f492;
	fma.rn.f32 	%f509, %f162, %f158, %f493;
	fma.rn.f32 	%f510, %f162, %f159, %f494;
	fma.rn.f32 	%f511, %f162, %f160, %f495;
	ld.shared.u16 	%rs170, [%r230+214];
	// begin inline asm
	{  cvt.f32.f16 %f163, %rs170;}

	// end inline asm
	fma.rn.f32 	%f512, %f163, %f157, %f496;
	fma.rn.f32 	%f513, %f163, %f158, %f497;
	fma.rn.f32 	%f514, %f163, %f159, %f498;
	fma.rn.f32 	%f515, %f163, %f160, %f499;
	ld.shared.u16 	%rs171, [%r230+24];
	// begin inline asm
	{  cvt.f32.f16 %f164, %rs171;}

	// end inline asm
	ld.shared.u16 	%rs172, [%r233+1536];
	// begin inline asm
	{  cvt.f32.f16 %f165, %rs172;}

	// end inline asm
	fma.rn.f32 	%f516, %f164, %f165, %f500;
	ld.shared.u16 	%rs173, [%r233+1538];
	// begin inline asm
	{  cvt.f32.f16 %f166, %rs173;}

	// end inline asm
	fma.rn.f32 	%f517, %f164, %f166, %f501;
	ld.shared.u16 	%rs174, [%r233+1540];
	// begin inline asm
	{  cvt.f32.f16 %f167, %rs174;}

	// end inline asm
	fma.rn.f32 	%f518, %f164, %f167, %f502;
	ld.shared.u16 	%rs175, [%r233+1542];
	// begin inline asm
	{  cvt.f32.f16 %f168, %rs175;}

	// end inline asm
	fma.rn.f32 	%f519, %f164, %f168, %f503;
	ld.shared.u16 	%rs176, [%r230+88];
	// begin inline asm
	{  cvt.f32.f16 %f169, %rs176;}

	// end inline asm
	fma.rn.f32 	%f520, %f169, %f165, %f504;
	fma.rn.f32 	%f521, %f169, %f166, %f505;
	fma.rn.f32 	%f522, %f169, %f167, %f506;
	fma.rn.f32 	%f523, %f169, %f168, %f507;
	ld.shared.u16 	%rs177, [%r230+152];
	// begin inline asm
	{  cvt.f32.f16 %f170, %rs177;}

	// end inline asm
	fma.rn.f32 	%f524, %f170, %f165, %f508;
	fma.rn.f32 	%f525, %f170, %f166, %f509;
	fma.rn.f32 	%f526, %f170, %f167, %f510;
	fma.rn.f32 	%f527, %f170, %f168, %f511;
	ld.shared.u16 	%rs178, [%r230+216];
	// begin inline asm
	{  cvt.f32.f16 %f171, %rs178;}

	// end inline asm
	fma.rn.f32 	%f528, %f171, %f165, %f512;
	fma.rn.f32 	%f529, %f171, %f166, %f513;
	fma.rn.f32 	%f530, %f171, %f167, %f514;
	fma.rn.f32 	%f531, %f171, %f168, %f515;
	ld.shared.u16 	%rs179, [%r230+26];
	// begin inline asm
	{  cvt.f32.f16 %f172, %rs179;}

	// end inline asm
	ld.shared.u16 	%rs180, [%r233+1664];
	// begin inline asm
	{  cvt.f32.f16 %f173, %rs180;}

	// end inline asm
	fma.rn.f32 	%f532, %f172, %f173, %f516;
	ld.shared.u16 	%rs181, [%r233+1666];
	// begin inline asm
	{  cvt.f32.f16 %f174, %rs181;}

	// end inline asm
	fma.rn.f32 	%f533, %f172, %f174, %f517;
	ld.shared.u16 	%rs182, [%r233+1668];
	// begin inline asm
	{  cvt.f32.f16 %f175, %rs182;}

	// end inline asm
	fma.rn.f32 	%f534, %f172, %f175, %f518;
	ld.shared.u16 	%rs183, [%r233+1670];
	// begin inline asm
	{  cvt.f32.f16 %f176, %rs183;}

	// end inline asm
	fma.rn.f32 	%f535, %f172, %f176, %f519;
	ld.shared.u16 	%rs184, [%r230+90];
	// begin inline asm
	{  cvt.f32.f16 %f177, %rs184;}

	// end inline asm
	fma.rn.f32 	%f536, %f177, %f173, %f520;
	fma.rn.f32 	%f537, %f177, %f174, %f521;
	fma.rn.f32 	%f538, %f177, %f175, %f522;
	fma.rn.f32 	%f539, %f177, %f176, %f523;
	ld.shared.u16 	%rs185, [%r230+154];
	// begin inline asm
	{  cvt.f32.f16 %f178, %rs185;}

	// end inline asm
	fma.rn.f32 	%f540, %f178, %f173, %f524;
	fma.rn.f32 	%f541, %f178, %f174, %f525;
	fma.rn.f32 	%f542, %f178, %f175, %f526;
	fma.rn.f32 	%f543, %f178, %f176, %f527;
	ld.shared.u16 	%rs186, [%r230+218];
	// begin inline asm
	{  cvt.f32.f16 %f179, %rs186;}

	// end inline asm
	fma.rn.f32 	%f544, %f179, %f173, %f528;
	fma.rn.f32 	%f545, %f179, %f174, %f529;
	fma.rn.f32 	%f546, %f179, %f175, %f530;
	fma.rn.f32 	%f547, %f179, %f176, %f531;
	ld.shared.u16 	%rs187, [%r230+28];
	// begin inline asm
	{  cvt.f32.f16 %f180, %rs187;}

	// end inline asm
	ld.shared.u16 	%rs188, [%r233+1792];
	// begin inline asm
	{  cvt.f32.f16 %f181, %rs188;}

	// end inline asm
	fma.rn.f32 	%f548, %f180, %f181, %f532;
	ld.shared.u16 	%rs189, [%r233+1794];
	// begin inline asm
	{  cvt.f32.f16 %f182, %rs189;}

	// end inline asm
	fma.rn.f32 	%f549, %f180, %f182, %f533;
	ld.shared.u16 	%rs190, [%r233+1796];
	// begin inline asm
	{  cvt.f32.f16 %f183, %rs190;}

	// end inline asm
	fma.rn.f32 	%f550, %f180, %f183, %f534;
	ld.shared.u16 	%rs191, [%r233+1798];
	// begin inline asm
	{  cvt.f32.f16 %f184, %rs191;}

	// end inline asm
	fma.rn.f32 	%f551, %f180, %f184, %f535;
	ld.shared.u16 	%rs192, [%r230+92];
	// begin inline asm
	{  cvt.f32.f16 %f185, %rs192;}

	// end inline asm
	fma.rn.f32 	%f552, %f185, %f181, %f536;
	fma.rn.f32 	%f553, %f185, %f182, %f537;
	fma.rn.f32 	%f554, %f185, %f183, %f538;
	fma.rn.f32 	%f555, %f185, %f184, %f539;
	ld.shared.u16 	%rs193, [%r230+156];
	// begin inline asm
	{  cvt.f32.f16 %f186, %rs193;}

	// end inline asm
	fma.rn.f32 	%f556, %f186, %f181, %f540;
	fma.rn.f32 	%f557, %f186, %f182, %f541;
	fma.rn.f32 	%f558, %f186, %f183, %f542;
	fma.rn.f32 	%f559, %f186, %f184, %f543;
	ld.shared.u16 	%rs194, [%r230+220];
	// begin inline asm
	{  cvt.f32.f16 %f187, %rs194;}

	// end inline asm
	fma.rn.f32 	%f560, %f187, %f181, %f544;
	fma.rn.f32 	%f561, %f187, %f182, %f545;
	fma.rn.f32 	%f562, %f187, %f183, %f546;
	fma.rn.f32 	%f563, %f187, %f184, %f547;
	ld.shared.u16 	%rs195, [%r230+30];
	// begin inline asm
	{  cvt.f32.f16 %f188, %rs195;}

	// end inline asm
	ld.shared.u16 	%rs196, [%r233+1920];
	// begin inline asm
	{  cvt.f32.f16 %f189, %rs196;}

	// end inline asm
	fma.rn.f32 	%f564, %f188, %f189, %f548;
	ld.shared.u16 	%rs197, [%r233+1922];
	// begin inline asm
	{  cvt.f32.f16 %f190, %rs197;}

	// end inline asm
	fma.rn.f32 	%f565, %f188, %f190, %f549;
	ld.shared.u16 	%rs198, [%r233+1924];
	// begin inline asm
	{  cvt.f32.f16 %f191, %rs198;}

	// end inline asm
	fma.rn.f32 	%f566, %f188, %f191, %f550;
	ld.shared.u16 	%rs199, [%r233+1926];
	// begin inline asm
	{  cvt.f32.f16 %f192, %rs199;}

	// end inline asm
	fma.rn.f32 	%f567, %f188, %f192, %f551;
	ld.shared.u16 	%rs200, [%r230+94];
	// begin inline asm
	{  cvt.f32.f16 %f193, %rs200;}

	// end inline asm
	fma.rn.f32 	%f568, %f193, %f189, %f552;
	fma.rn.f32 	%f569, %f193, %f190, %f553;
	fma.rn.f32 	%f570, %f193, %f191, %f554;
	fma.rn.f32 	%f571, %f193, %f192, %f555;
	ld.shared.u16 	%rs201, [%r230+158];
	// begin inline asm
	{  cvt.f32.f16 %f194, %rs201;}

	// end inline asm
	fma.rn.f32 	%f572, %f194, %f189, %f556;
	fma.rn.f32 	%f573, %f194, %f190, %f557;
	fma.rn.f32 	%f574, %f194, %f191, %f558;
	fma.rn.f32 	%f575, %f194, %f192, %f559;
	ld.shared.u16 	%rs202, [%r230+222];
	// begin inline asm
	{  cvt.f32.f16 %f195, %rs202;}

	// end inline asm
	fma.rn.f32 	%f576, %f195, %f189, %f560;
	fma.rn.f32 	%f577, %f195, %f190, %f561;
	fma.rn.f32 	%f578, %f195, %f191, %f562;
	fma.rn.f32 	%f579, %f195, %f192, %f563;
	ld.shared.u16 	%rs203, [%r230+32];
	// begin inline asm
	{  cvt.f32.f16 %f196, %rs203;}

	// end inline asm
	ld.shared.u16 	%rs204, [%r233+2048];
	// begin inline asm
	{  cvt.f32.f16 %f197, %rs204;}

	// end inline asm
	fma.rn.f32 	%f580, %f196, %f197, %f564;
	ld.shared.u16 	%rs205, [%r233+2050];
	// begin inline asm
	{  cvt.f32.f16 %f198, %rs205;}

	// end inline asm
	fma.rn.f32 	%f581, %f196, %f198, %f565;
	ld.shared.u16 	%rs206, [%r233+2052];
	// begin inline asm
	{  cvt.f32.f16 %f199, %rs206;}

	// end inline asm
	fma.rn.f32 	%f582, %f196, %f199, %f566;
	ld.shared.u16 	%rs207, [%r233+2054];
	// begin inline asm
	{  cvt.f32.f16 %f200, %rs207;}

	// end inline asm
	fma.rn.f32 	%f583, %f196, %f200, %f567;
	ld.shared.u16 	%rs208, [%r230+96];
	// begin inline asm
	{  cvt.f32.f16 %f201, %rs208;}

	// end inline asm
	fma.rn.f32 	%f584, %f201, %f197, %f568;
	fma.rn.f32 	%f585, %f201, %f198, %f569;
	fma.rn.f32 	%f586, %f201, %f199, %f570;
	fma.rn.f32 	%f587, %f201, %f200, %f571;
	ld.shared.u16 	%rs209, [%r230+160];
	// begin inline asm
	{  cvt.f32.f16 %f202, %rs209;}

	// end inline asm
	fma.rn.f32 	%f588, %f202, %f197, %f572;
	fma.rn.f32 	%f589, %f202, %f198, %f573;
	fma.rn.f32 	%f590, %f202, %f199, %f574;
	fma.rn.f32 	%f591, %f202, %f200, %f575;
	ld.shared.u16 	%rs210, [%r230+224];
	// begin inline asm
	{  cvt.f32.f16 %f203, %rs210;}

	// end inline asm
	fma.rn.f32 	%f592, %f203, %f197, %f576;
	fma.rn.f32 	%f593, %f203, %f198, %f577;
	fma.rn.f32 	%f594, %f203, %f199, %f578;
	fma.rn.f32 	%f595, %f203, %f200, %f579;
	ld.shared.u16 	%rs211, [%r230+34];
	// begin inline asm
	{  cvt.f32.f16 %f204, %rs211;}

	// end inline asm
	ld.shared.u16 	%rs212, [%r233+2176];
	// begin inline asm
	{  cvt.f32.f16 %f205, %rs212;}

	// end inline asm
	fma.rn.f32 	%f596, %f204, %f205, %f580;
	ld.shared.u16 	%rs213, [%r233+2178];
	// begin inline asm
	{  cvt.f32.f16 %f206, %rs213;}

	// end inline asm
	fma.rn.f32 	%f597, %f204, %f206, %f581;
	ld.shared.u16 	%rs214, [%r233+2180];
	// begin inline asm
	{  cvt.f32.f16 %f207, %rs214;}

	// end inline asm
	fma.rn.f32 	%f598, %f204, %f207, %f582;
	ld.shared.u16 	%rs215, [%r233+2182];
	// begin inline asm
	{  cvt.f32.f16 %f208, %rs215;}

	// end inline asm
	fma.rn.f32 	%f599, %f204, %f208, %f583;
	ld.shared.u16 	%rs216, [%r230+98];
	// begin inline asm
	{  cvt.f32.f16 %f209, %rs216;}

	// end inline asm
	fma.rn.f32 	%f600, %f209, %f205, %f584;
	fma.rn.f32 	%f601, %f209, %f206, %f585;
	fma.rn.f32 	%f602, %f209, %f207, %f586;
	fma.rn.f32 	%f603, %f209, %f208, %f587;
	ld.shared.u16 	%rs217, [%r230+162];
	// begin inline asm
	{  cvt.f32.f16 %f210, %rs217;}

	// end inline asm
	fma.rn.f32 	%f604, %f210, %f205, %f588;
	fma.rn.f32 	%f605, %f210, %f206, %f589;
	fma.rn.f32 	%f606, %f210, %f207, %f590;
	fma.rn.f32 	%f607, %f210, %f208, %f591;
	ld.shared.u16 	%rs218, [%r230+226];
	// begin inline asm
	{  cvt.f32.f16 %f211, %rs218;}

	// end inline asm
	fma.rn.f32 	%f608, %f211, %f205, %f592;
	fma.rn.f32 	%f609, %f211, %f206, %f593;
	fma.rn.f32 	%f610, %f211, %f207, %f594;
	fma.rn.f32 	%f611, %f211, %f208, %f595;
	ld.shared.u16 	%rs219, [%r230+36];
	// begin inline asm
	{  cvt.f32.f16 %f212, %rs219;}

	// end inline asm
	ld.shared.u16 	%rs220, [%r233+2304];
	// begin inline asm
	{  cvt.f32.f16 %f213, %rs220;}

	// end inline asm
	fma.rn.f32 	%f612, %f212, %f213, %f596;
	ld.shared.u16 	%rs221, [%r233+2306];
	// begin inline asm
	{  cvt.f32.f16 %f214, %rs221;}

	// end inline asm
	fma.rn.f32 	%f613, %f212, %f214, %f597;
	ld.shared.u16 	%rs222, [%r233+2308];
	// begin inline asm
	{  cvt.f32.f16 %f215, %rs222;}

	// end inline asm
	fma.rn.f32 	%f614, %f212, %f215, %f598;
	ld.shared.u16 	%rs223, [%r233+2310];
	// begin inline asm
	{  cvt.f32.f16 %f216, %rs223;}

	// end inline asm
	fma.rn.f32 	%f615, %f212, %f216, %f599;
	ld.shared.u16 	%rs224, [%r230+100];
	// begin inline asm
	{  cvt.f32.f16 %f217, %rs224;}

	// end inline asm
	fma.rn.f32 	%f616, %f217, %f213, %f600;
	fma.rn.f32 	%f617, %f217, %f214, %f601;
	fma.rn.f32 	%f618, %f217, %f215, %f602;
	fma.rn.f32 	%f619, %f217, %f216, %f603;
	ld.shared.u16 	%rs225, [%r230+164];
	// begin inline asm
	{  cvt.f32.f16 %f218, %rs225;}

	// end inline asm
	fma.rn.f32 	%f620, %f218, %f213, %f604;
	fma.rn.f32 	%f621, %f218, %f214, %f605;
	fma.rn.f32 	%f622, %f218, %f215, %f606;
	fma.rn.f32 	%f623, %f218, %f216, %f607;
	ld.shared.u16 	%rs226, [%r230+228];
	// begin inline asm
	{  cvt.f32.f16 %f219, %rs226;}

	// end inline asm
	fma.rn.f32 	%f624, %f219, %f213, %f608;
	fma.rn.f32 	%f625, %f219, %f214, %f609;
	fma.rn.f32 	%f626, %f219, %f215, %f610;
	fma.rn.f32 	%f627, %f219, %f216, %f611;
	ld.shared.u16 	%rs227, [%r230+38];
	// begin inline asm
	{  cvt.f32.f16 %f220, %rs227;}

	// end inline asm
	ld.shared.u16 	%rs228, [%r233+2432];
	// begin inline asm
	{  cvt.f32.f16 %f221, %rs228;}

	// end inline asm
	fma.rn.f32 	%f628, %f220, %f221, %f612;
	ld.shared.u16 	%rs229, [%r233+2434];
	// begin inline asm
	{  cvt.f32.f16 %f222, %rs229;}

	// end inline asm
	fma.rn.f32 	%f629, %f220, %f222, %f613;
	ld.shared.u16 	%rs230, [%r233+2436];
	// begin inline asm
	{  cvt.f32.f16 %f223, %rs230;}

	// end inline asm
	fma.rn.f32 	%f630, %f220, %f223, %f614;
	ld.shared.u16 	%rs231, [%r233+2438];
	// begin inline asm
	{  cvt.f32.f16 %f224, %rs231;}

	// end inline asm
	fma.rn.f32 	%f631, %f220, %f224, %f615;
	ld.shared.u16 	%rs232, [%r230+102];
	// begin inline asm
	{  cvt.f32.f16 %f225, %rs232;}

	// end inline asm
	fma.rn.f32 	%f632, %f225, %f221, %f616;
	fma.rn.f32 	%f633, %f225, %f222, %f617;
	fma.rn.f32 	%f634, %f225, %f223, %f618;
	fma.rn.f32 	%f635, %f225, %f224, %f619;
	ld.shared.u16 	%rs233, [%r230+166];
	// begin inline asm
	{  cvt.f32.f16 %f226, %rs233;}

	// end inline asm
	fma.rn.f32 	%f636, %f226, %f221, %f620;
	fma.rn.f32 	%f637, %f226, %f222, %f621;
	fma.rn.f32 	%f638, %f226, %f223, %f622;
	fma.rn.f32 	%f639, %f226, %f224, %f623;
	ld.shared.u16 	%rs234, [%r230+230];
	// begin inline asm
	{  cvt.f32.f16 %f227, %rs234;}

	// end inline asm
	fma.rn.f32 	%f640, %f227, %f221, %f624;
	fma.rn.f32 	%f641, %f227, %f222, %f625;
	fma.rn.f32 	%f642, %f227, %f223, %f626;
	fma.rn.f32 	%f643, %f227, %f224, %f627;
	ld.shared.u16 	%rs235, [%r230+40];
	// begin inline asm
	{  cvt.f32.f16 %f228, %rs235;}

	// end inline asm
	ld.shared.u16 	%rs236, [%r233+2560];
	// begin inline asm
	{  cvt.f32.f16 %f229, %rs236;}

	// end inline asm
	fma.rn.f32 	%f644, %f228, %f229, %f628;
	ld.shared.u16 	%rs237, [%r233+2562];
	// begin inline asm
	{  cvt.f32.f16 %f230, %rs237;}

	// end inline asm
	fma.rn.f32 	%f645, %f228, %f230, %f629;
	ld.shared.u16 	%rs238, [%r233+2564];
	// begin inline asm
	{  cvt.f32.f16 %f231, %rs238;}

	// end inline asm
	fma.rn.f32 	%f646, %f228, %f231, %f630;
	ld.shared.u16 	%rs239, [%r233+2566];
	// begin inline asm
	{  cvt.f32.f16 %f232, %rs239;}

	// end inline asm
	fma.rn.f32 	%f647, %f228, %f232, %f631;
	ld.shared.u16 	%rs240, [%r230+104];
	// begin inline asm
	{  cvt.f32.f16 %f233, %rs240;}

	// end inline asm
	fma.rn.f32 	%f648, %f233, %f229, %f632;
	fma.rn.f32 	%f649, %f233, %f230, %f633;
	fma.rn.f32 	%f650, %f233, %f231, %f634;
	fma.rn.f32 	%f651, %f233, %f232, %f635;
	ld.shared.u16 	%rs241, [%r230+168];
	// begin inline asm
	{  cvt.f32.f16 %f234, %rs241;}

	// end inline asm
	fma.rn.f32 	%f652, %f234, %f229, %f636;
	fma.rn.f32 	%f653, %f234, %f230, %f637;
	fma.rn.f32 	%f654, %f234, %f231, %f638;
	fma.rn.f32 	%f655, %f234, %f232, %f639;
	ld.shared.u16 	%rs242, [%r230+232];
	// begin inline asm
	{  cvt.f32.f16 %f235, %rs242;}

	// end inline asm
	fma.rn.f32 	%f656, %f235, %f229, %f640;
	fma.rn.f32 	%f657, %f235, %f230, %f641;
	fma.rn.f32 	%f658, %f235, %f231, %f642;
	fma.rn.f32 	%f659, %f235, %f232, %f643;
	ld.shared.u16 	%rs243, [%r230+42];
	// begin inline asm
	{  cvt.f32.f16 %f236, %rs243;}

	// end inline asm
	ld.shared.u16 	%rs244, [%r233+2688];
	// begin inline asm
	{  cvt.f32.f16 %f237, %rs244;}

	// end inline asm
	fma.rn.f32 	%f660, %f236, %f237, %f644;
	ld.shared.u16 	%rs245, [%r233+2690];
	// begin inline asm
	{  cvt.f32.f16 %f238, %rs245;}

	// end inline asm
	fma.rn.f32 	%f661, %f236, %f238, %f645;
	ld.shared.u16 	%rs246, [%r233+2692];
	// begin inline asm
	{  cvt.f32.f16 %f239, %rs246;}

	// end inline asm
	fma.rn.f32 	%f662, %f236, %f239, %f646;
	ld.shared.u16 	%rs247, [%r233+2694];
	// begin inline asm
	{  cvt.f32.f16 %f240, %rs247;}

	// end inline asm
	fma.rn.f32 	%f663, %f236, %f240, %f647;
	ld.shared.u16 	%rs248, [%r230+106];
	// begin inline asm
	{  cvt.f32.f16 %f241, %rs248;}

	// end inline asm
	fma.rn.f32 	%f664, %f241, %f237, %f648;
	fma.rn.f32 	%f665, %f241, %f238, %f649;
	fma.rn.f32 	%f666, %f241, %f239, %f650;
	fma.rn.f32 	%f667, %f241, %f240, %f651;
	ld.shared.u16 	%rs249, [%r230+170];
	// begin inline asm
	{  cvt.f32.f16 %f242, %rs249;}

	// end inline asm
	fma.rn.f32 	%f668, %f242, %f237, %f652;
	fma.rn.f32 	%f669, %f242, %f238, %f653;
	fma.rn.f32 	%f670, %f242, %f239, %f654;
	fma.rn.f32 	%f671, %f242, %f240, %f655;
	ld.shared.u16 	%rs250, [%r230+234];
	// begin inline asm
	{  cvt.f32.f16 %f243, %rs250;}

	// end inline asm
	fma.rn.f32 	%f672, %f243, %f237, %f656;
	fma.rn.f32 	%f673, %f243, %f238, %f657;
	fma.rn.f32 	%f674, %f243, %f239, %f658;
	fma.rn.f32 	%f675, %f243, %f240, %f659;
	ld.shared.u16 	%rs251, [%r230+44];
	// begin inline asm
	{  cvt.f32.f16 %f244, %rs251;}

	// end inline asm
	ld.shared.u16 	%rs252, [%r233+2816];
	// begin inline asm
	{  cvt.f32.f16 %f245, %rs252;}

	// end inline asm
	fma.rn.f32 	%f676, %f244, %f245, %f660;
	ld.shared.u16 	%rs253, [%r233+2818];
	// begin inline asm
	{  cvt.f32.f16 %f246, %rs253;}

	// end inline asm
	fma.rn.f32 	%f677, %f244, %f246, %f661;
	ld.shared.u16 	%rs254, [%r233+2820];
	// begin inline asm
	{  cvt.f32.f16 %f247, %rs254;}

	// end inline asm
	fma.rn.f32 	%f678, %f244, %f247, %f662;
	ld.shared.u16 	%rs255, [%r233+2822];
	// begin inline asm
	{  cvt.f32.f16 %f248, %rs255;}

	// end inline asm
	fma.rn.f32 	%f679, %f244, %f248, %f663;
	ld.shared.u16 	%rs256, [%r230+108];
	// begin inline asm
	{  cvt.f32.f16 %f249, %rs256;}

	// end inline asm
	fma.rn.f32 	%f680, %f249, %f245, %f664;
	fma.rn.f32 	%f681, %f249, %f246, %f665;
	fma.rn.f32 	%f682, %f249, %f247, %f666;
	fma.rn.f32 	%f683, %f249, %f248, %f667;
	ld.shared.u16 	%rs257, [%r230+172];
	// begin inline asm
	{  cvt.f32.f16 %f250, %rs257;}

	// end inline asm
	fma.rn.f32 	%f684, %f250, %f245, %f668;
	fma.rn.f32 	%f685, %f250, %f246, %f669;
	fma.rn.f32 	%f686, %f250, %f247, %f670;
	fma.rn.f32 	%f687, %f250, %f248, %f671;
	ld.shared.u16 	%rs258, [%r230+236];
	// begin inline asm
	{  cvt.f32.f16 %f251, %rs258;}

	// end inline asm
	fma.rn.f32 	%f688, %f251, %f245, %f672;
	fma.rn.f32 	%f689, %f251, %f246, %f673;
	fma.rn.f32 	%f690, %f251, %f247, %f674;
	fma.rn.f32 	%f691, %f251, %f248, %f675;
	ld.shared.u16 	%rs259, [%r230+46];
	// begin inline asm
	{  cvt.f32.f16 %f252, %rs259;}

	// end inline asm
	ld.shared.u16 	%rs260, [%r233+2944];
	// begin inline asm
	{  cvt.f32.f16 %f253, %rs260;}

	// end inline asm
	fma.rn.f32 	%f692, %f252, %f253, %f676;
	ld.shared.u16 	%rs261, [%r233+2946];
	// begin inline asm
	{  cvt.f32.f16 %f254, %rs261;}

	// end inline asm
	fma.rn.f32 	%f693, %f252, %f254, %f677;
	ld.shared.u16 	%rs262, [%r233+2948];
	// begin inline asm
	{  cvt.f32.f16 %f255, %rs262;}

	// end inline asm
	fma.rn.f32 	%f694, %f252, %f255, %f678;
	ld.shared.u16 	%rs263, [%r233+2950];
	// begin inline asm
	{  cvt.f32.f16 %f256, %rs263;}

	// end inline asm
	fma.rn.f32 	%f695, %f252, %f256, %f679;
	ld.shared.u16 	%rs264, [%r230+110];
	// begin inline asm
	{  cvt.f32.f16 %f257, %rs264;}

	// end inline asm
	fma.rn.f32 	%f696, %f257, %f253, %f680;
	fma.rn.f32 	%f697, %f257, %f254, %f681;
	fma.rn.f32 	%f698, %f257, %f255, %f682;
	fma.rn.f32 	%f699, %f257, %f256, %f683;
	ld.shared.u16 	%rs265, [%r230+174];
	// begin inline asm
	{  cvt.f32.f16 %f258, %rs265;}

	// end inline asm
	fma.rn.f32 	%f700, %f258, %f253, %f684;
	fma.rn.f32 	%f701, %f258, %f254, %f685;
	fma.rn.f32 	%f702, %f258, %f255, %f686;
	fma.rn.f32 	%f703, %f258, %f256, %f687;
	ld.shared.u16 	%rs266, [%r230+238];
	// begin inline asm
	{  cvt.f32.f16 %f259, %rs266;}

	// end inline asm
	fma.rn.f32 	%f704, %f259, %f253, %f688;
	fma.rn.f32 	%f705, %f259, %f254, %f689;
	fma.rn.f32 	%f706, %f259, %f255, %f690;
	fma.rn.f32 	%f707, %f259, %f256, %f691;
	ld.shared.u16 	%rs267, [%r230+48];
	// begin inline asm
	{  cvt.f32.f16 %f260, %rs267;}

	// end inline asm
	ld.shared.u16 	%rs268, [%r233+3072];
	// begin inline asm
	{  cvt.f32.f16 %f261, %rs268;}

	// end inline asm
	fma.rn.f32 	%f708, %f260, %f261, %f692;
	ld.shared.u16 	%rs269, [%r233+3074];
	// begin inline asm
	{  cvt.f32.f16 %f262, %rs269;}

	// end inline asm
	fma.rn.f32 	%f709, %f260, %f262, %f693;
	ld.shared.u16 	%rs270, [%r233+3076];
	// begin inline asm
	{  cvt.f32.f16 %f263, %rs270;}

	// end inline asm
	fma.rn.f32 	%f710, %f260, %f263, %f694;
	ld.shared.u16 	%rs271, [%r233+3078];
	// begin inline asm
	{  cvt.f32.f16 %f264, %rs271;}

	// end inline asm
	fma.rn.f32 	%f711, %f260, %f264, %f695;
	ld.shared.u16 	%rs272, [%r230+112];
	// begin inline asm
	{  cvt.f32.f16 %f265, %rs272;}

	// end inline asm
	fma.rn.f32 	%f712, %f265, %f261, %f696;
	fma.rn.f32 	%f713, %f265, %f262, %f697;
	fma.rn.f32 	%f714, %f265, %f263, %f698;
	fma.rn.f32 	%f715, %f265, %f264, %f699;
	ld.shared.u16 	%rs273, [%r230+176];
	// begin inline asm
	{  cvt.f32.f16 %f266, %rs273;}

	// end inline asm
	fma.rn.f32 	%f716, %f266, %f261, %f700;
	fma.rn.f32 	%f717, %f266, %f262, %f701;
	fma.rn.f32 	%f718, %f266, %f263, %f702;
	fma.rn.f32 	%f719, %f266, %f264, %f703;
	ld.shared.u16 	%rs274, [%r230+240];
	// begin inline asm
	{  cvt.f32.f16 %f267, %rs274;}

	// end inline asm
	fma.rn.f32 	%f720, %f267, %f261, %f704;
	fma.rn.f32 	%f721, %f267, %f262, %f705;
	fma.rn.f32 	%f722, %f267, %f263, %f706;
	fma.rn.f32 	%f723, %f267, %f264, %f707;
	ld.shared.u16 	%rs275, [%r230+50];
	// begin inline asm
	{  cvt.f32.f16 %f268, %rs275;}

	// end inline asm
	ld.shared.u16 	%rs276, [%r233+3200];
	// begin inline asm
	{  cvt.f32.f16 %f269, %rs276;}

	// end inline asm
	fma.rn.f32 	%f724, %f268, %f269, %f708;
	ld.shared.u16 	%rs277, [%r233+3202];
	// begin inline asm
	{  cvt.f32.f16 %f270, %rs277;}

	// end inline asm
	fma.rn.f32 	%f725, %f268, %f270, %f709;
	ld.shared.u16 	%rs278, [%r233+3204];
	// begin inline asm
	{  cvt.f32.f16 %f271, %rs278;}

	// end inline asm
	fma.rn.f32 	%f726, %f268, %f271, %f710;
	ld.shared.u16 	%rs279, [%r233+3206];
	// begin inline asm
	{  cvt.f32.f16 %f272, %rs279;}

	// end inline asm
	fma.rn.f32 	%f727, %f268, %f272, %f711;
	ld.shared.u16 	%rs280, [%r230+114];
	// begin inline asm
	{  cvt.f32.f16 %f273, %rs280;}

	// end inline asm
	fma.rn.f32 	%f728, %f273, %f269, %f712;
	fma.rn.f32 	%f729, %f273, %f270, %f713;
	fma.rn.f32 	%f730, %f273, %f271, %f714;
	fma.rn.f32 	%f731, %f273, %f272, %f715;
	ld.shared.u16 	%rs281, [%r230+178];
	// begin inline asm
	{  cvt.f32.f16 %f274, %rs281;}

	// end inline asm
	fma.rn.f32 	%f732, %f274, %f269, %f716;
	fma.rn.f32 	%f733, %f274, %f270, %f717;
	fma.rn.f32 	%f734, %f274, %f271, %f718;
	fma.rn.f32 	%f735, %f274, %f272, %f719;
	ld.shared.u16 	%rs282, [%r230+242];
	// begin inline asm
	{  cvt.f32.f16 %f275, %rs282;}

	// end inline asm
	fma.rn.f32 	%f736, %f275, %f269, %f720;
	fma.rn.f32 	%f737, %f275, %f270, %f721;
	fma.rn.f32 	%f738, %f275, %f271, %f722;
	fma.rn.f32 	%f739, %f275, %f272, %f723;
	ld.shared.u16 	%rs283, [%r230+52];
	// begin inline asm
	{  cvt.f32.f16 %f276, %rs283;}

	// end inline asm
	ld.shared.u16 	%rs284, [%r233+3328];
	// begin inline asm
	{  cvt.f32.f16 %f277, %rs284;}

	// end inline asm
	fma.rn.f32 	%f740, %f276, %f277, %f724;
	ld.shared.u16 	%rs285, [%r233+3330];
	// begin inline asm
	{  cvt.f32.f16 %f278, %rs285;}

	// end inline asm
	fma.rn.f32 	%f741, %f276, %f278, %f725;
	ld.shared.u16 	%rs286, [%r233+3332];
	// begin inline asm
	{  cvt.f32.f16 %f279, %rs286;}

	// end inline asm
	fma.rn.f32 	%f742, %f276, %f279, %f726;
	ld.shared.u16 	%rs287, [%r233+3334];
	// begin inline asm
	{  cvt.f32.f16 %f280, %rs287;}

	// end inline asm
	fma.rn.f32 	%f743, %f276, %f280, %f727;
	ld.shared.u16 	%rs288, [%r230+116];
	// begin inline asm
	{  cvt.f32.f16 %f281, %rs288;}

	// end inline asm
	fma.rn.f32 	%f744, %f281, %f277, %f728;
	fma.rn.f32 	%f745, %f281, %f278, %f729;
	fma.rn.f32 	%f746, %f281, %f279, %f730;
	fma.rn.f32 	%f747, %f281, %f280, %f731;
	ld.shared.u16 	%rs289, [%r230+180];
	// begin inline asm
	{  cvt.f32.f16 %f282, %rs289;}

	// end inline asm
	fma.rn.f32 	%f748, %f282, %f277, %f732;
	fma.rn.f32 	%f749, %f282, %f278, %f733;
	fma.rn.f32 	%f750, %f282, %f279, %f734;
	fma.rn.f32 	%f751, %f282, %f280, %f735;
	ld.shared.u16 	%rs290, [%r230+244];
	// begin inline asm
	{  cvt.f32.f16 %f283, %rs290;}

	// end inline asm
	fma.rn.f32 	%f752, %f283, %f277, %f736;
	fma.rn.f32 	%f753, %f283, %f278, %f737;
	fma.rn.f32 	%f754, %f283, %f279, %f738;
	fma.rn.f32 	%f755, %f283, %f280, %f739;
	ld.shared.u16 	%rs291, [%r230+54];
	// begin inline asm
	{  cvt.f32.f16 %f284, %rs291;}

	// end inline asm
	ld.shared.u16 	%rs292, [%r233+3456];
	// begin inline asm
	{  cvt.f32.f16 %f285, %rs292;}

	// end inline asm
	fma.rn.f32 	%f756, %f284, %f285, %f740;
	ld.shared.u16 	%rs293, [%r233+3458];
	// begin inline asm
	{  cvt.f32.f16 %f286, %rs293;}

	// end inline asm
	fma.rn.f32 	%f757, %f284, %f286, %f741;
	ld.shared.u16 	%rs294, [%r233+3460];
	// begin inline asm
	{  cvt.f32.f16 %f287, %rs294;}

	// end inline asm
	fma.rn.f32 	%f758, %f284, %f287, %f742;
	ld.shared.u16 	%rs295, [%r233+3462];
	// begin inline asm
	{  cvt.f32.f16 %f288, %rs295;}

	// end inline asm
	fma.rn.f32 	%f759, %f284, %f288, %f743;
	ld.shared.u16 	%rs296, [%r230+118];
	// begin inline asm
	{  cvt.f32.f16 %f289, %rs296;}

	// end inline asm
	fma.rn.f32 	%f760, %f289, %f285, %f744;
	fma.rn.f32 	%f761, %f289, %f286, %f745;
	fma.rn.f32 	%f762, %f289, %f287, %f746;
	fma.rn.f32 	%f763, %f289, %f288, %f747;
	ld.shared.u16 	%rs297, [%r230+182];
	// begin inline asm
	{  cvt.f32.f16 %f290, %rs297;}

	// end inline asm
	fma.rn.f32 	%f764, %f290, %f285, %f748;
	fma.rn.f32 	%f765, %f290, %f286, %f749;
	fma.rn.f32 	%f766, %f290, %f287, %f750;
	fma.rn.f32 	%f767, %f290, %f288, %f751;
	ld.shared.u16 	%rs298, [%r230+246];
	// begin inline asm
	{  cvt.f32.f16 %f291, %rs298;}

	// end inline asm
	fma.rn.f32 	%f768, %f291, %f285, %f752;
	fma.rn.f32 	%f769, %f291, %f286, %f753;
	fma.rn.f32 	%f770, %f291, %f287, %f754;
	fma.rn.f32 	%f771, %f291, %f288, %f755;
	ld.shared.u16 	%rs299, [%r230+56];
	// begin inline asm
	{  cvt.f32.f16 %f292, %rs299;}

	// end inline asm
	ld.shared.u16 	%rs300, [%r233+3584];
	// begin inline asm
	{  cvt.f32.f16 %f293, %rs300;}

	// end inline asm
	fma.rn.f32 	%f772, %f292, %f293, %f756;
	ld.shared.u16 	%rs301, [%r233+3586];
	// begin inline asm
	{  cvt.f32.f16 %f294, %rs301;}

	// end inline asm
	fma.rn.f32 	%f773, %f292, %f294, %f757;
	ld.shared.u16 	%rs302, [%r233+3588];
	// begin inline asm
	{  cvt.f32.f16 %f295, %rs302;}

	// end inline asm
	fma.rn.f32 	%f774, %f292, %f295, %f758;
	ld.shared.u16 	%rs303, [%r233+3590];
	// begin inline asm
	{  cvt.f32.f16 %f296, %rs303;}

	// end inline asm
	fma.rn.f32 	%f775, %f292, %f296, %f759;
	ld.shared.u16 	%rs304, [%r230+120];
	// begin inline asm
	{  cvt.f32.f16 %f297, %rs304;}

	// end inline asm
	fma.rn.f32 	%f776, %f297, %f293, %f760;
	fma.rn.f32 	%f777, %f297, %f294, %f761;
	fma.rn.f32 	%f778, %f297, %f295, %f762;
	fma.rn.f32 	%f779, %f297, %f296, %f763;
	ld.shared.u16 	%rs305, [%r230+184];
	// begin inline asm
	{  cvt.f32.f16 %f298, %rs305;}

	// end inline asm
	fma.rn.f32 	%f780, %f298, %f293, %f764;
	fma.rn.f32 	%f781, %f298, %f294, %f765;
	fma.rn.f32 	%f782, %f298, %f295, %f766;
	fma.rn.f32 	%f783, %f298, %f296, %f767;
	ld.shared.u16 	%rs306, [%r230+248];
	// begin inline asm
	{  cvt.f32.f16 %f299, %rs306;}

	// end inline asm
	fma.rn.f32 	%f784, %f299, %f293, %f768;
	fma.rn.f32 	%f785, %f299, %f294, %f769;
	fma.rn.f32 	%f786, %f299, %f295, %f770;
	fma.rn.f32 	%f787, %f299, %f296, %f771;
	ld.shared.u16 	%rs307, [%r230+58];
	// begin inline asm
	{  cvt.f32.f16 %f300, %rs307;}

	// end inline asm
	ld.shared.u16 	%rs308, [%r233+3712];
	// begin inline asm
	{  cvt.f32.f16 %f301, %rs308;}

	// end inline asm
	fma.rn.f32 	%f788, %f300, %f301, %f772;
	ld.shared.u16 	%rs309, [%r233+3714];
	// begin inline asm
	{  cvt.f32.f16 %f302, %rs309;}

	// end inline asm
	fma.rn.f32 	%f789, %f300, %f302, %f773;
	ld.shared.u16 	%rs310, [%r233+3716];
	// begin inline asm
	{  cvt.f32.f16 %f303, %rs310;}

	// end inline asm
	fma.rn.f32 	%f790, %f300, %f303, %f774;
	ld.shared.u16 	%rs311, [%r233+3718];
	// begin inline asm
	{  cvt.f32.f16 %f304, %rs311;}

	// end inline asm
	fma.rn.f32 	%f791, %f300, %f304, %f775;
	ld.shared.u16 	%rs312, [%r230+122];
	// begin inline asm
	{  cvt.f32.f16 %f305, %rs312;}

	// end inline asm
	fma.rn.f32 	%f792, %f305, %f301, %f776;
	fma.rn.f32 	%f793, %f305, %f302, %f777;
	fma.rn.f32 	%f794, %f305, %f303, %f778;
	fma.rn.f32 	%f795, %f305, %f304, %f779;
	ld.shared.u16 	%rs313, [%r230+186];
	// begin inline asm
	{  cvt.f32.f16 %f306, %rs313;}

	// end inline asm
	fma.rn.f32 	%f796, %f306, %f301, %f780;
	fma.rn.f32 	%f797, %f306, %f302, %f781;
	fma.rn.f32 	%f798, %f306, %f303, %f782;
	fma.rn.f32 	%f799, %f306, %f304, %f783;
	ld.shared.u16 	%rs314, [%r230+250];
	// begin inline asm
	{  cvt.f32.f16 %f307, %rs314;}

	// end inline asm
	fma.rn.f32 	%f800, %f307, %f301, %f784;
	fma.rn.f32 	%f801, %f307, %f302, %f785;
	fma.rn.f32 	%f802, %f307, %f303, %f786;
	fma.rn.f32 	%f803, %f307, %f304, %f787;
	ld.shared.u16 	%rs315, [%r230+60];
	// begin inline asm
	{  cvt.f32.f16 %f308, %rs315;}

	// end inline asm
	ld.shared.u16 	%rs316, [%r233+3840];
	// begin inline asm
	{  cvt.f32.f16 %f309, %rs316;}

	// end inline asm
	fma.rn.f32 	%f804, %f308, %f309, %f788;
	ld.shared.u16 	%rs317, [%r233+3842];
	// begin inline asm
	{  cvt.f32.f16 %f310, %rs317;}

	// end inline asm
	fma.rn.f32 	%f805, %f308, %f310, %f789;
	ld.shared.u16 	%rs318, [%r233+3844];
	// begin inline asm
	{  cvt.f32.f16 %f311, %rs318;}

	// end inline asm
	fma.rn.f32 	%f806, %f308, %f311, %f790;
	ld.shared.u16 	%rs319, [%r233+3846];
	// begin inline asm
	{  cvt.f32.f16 %f312, %rs319;}

	// end inline asm
	fma.rn.f32 	%f807, %f308, %f312, %f791;
	ld.shared.u16 	%rs320, [%r230+124];
	// begin inline asm
	{  cvt.f32.f16 %f313, %rs320;}

	// end inline asm
	fma.rn.f32 	%f808, %f313, %f309, %f792;
	fma.rn.f32 	%f809, %f313, %f310, %f793;
	fma.rn.f32 	%f810, %f313, %f311, %f794;
	fma.rn.f32 	%f811, %f313, %f312, %f795;
	ld.shared.u16 	%rs321, [%r230+188];
	// begin inline asm
	{  cvt.f32.f16 %f314, %rs321;}

	// end inline asm
	fma.rn.f32 	%f812, %f314, %f309, %f796;
	fma.rn.f32 	%f813, %f314, %f310, %f797;
	fma.rn.f32 	%f814, %f314, %f311, %f798;
	fma.rn.f32 	%f815, %f314, %f312, %f799;
	ld.shared.u16 	%rs322, [%r230+252];
	// begin inline asm
	{  cvt.f32.f16 %f315, %rs322;}

	// end inline asm
	fma.rn.f32 	%f816, %f315, %f309, %f800;
	fma.rn.f32 	%f817, %f315, %f310, %f801;
	fma.rn.f32 	%f818, %f315, %f311, %f802;
	fma.rn.f32 	%f819, %f315, %f312, %f803;
	ld.shared.u16 	%rs323, [%r230+62];
	// begin inline asm
	{  cvt.f32.f16 %f316, %rs323;}

	// end inline asm
	ld.shared.u16 	%rs324, [%r233+3968];
	// begin inline asm
	{  cvt.f32.f16 %f317, %rs324;}

	// end inline asm
	fma.rn.f32 	%f867, %f316, %f317, %f804;
	ld.shared.u16 	%rs325, [%r233+3970];
	// begin inline asm
	{  cvt.f32.f16 %f318, %rs325;}

	// end inline asm
	fma.rn.f32 	%f866, %f316, %f318, %f805;
	ld.shared.u16 	%rs326, [%r233+3972];
	// begin inline asm
	{  cvt.f32.f16 %f319, %rs326;}

	// end inline asm
	fma.rn.f32 	%f865, %f316, %f319, %f806;
	ld.shared.u16 	%rs327, [%r233+3974];
	// begin inline asm
	{  cvt.f32.f16 %f320, %rs327;}

	// end inline asm
	fma.rn.f32 	%f864, %f316, %f320, %f807;
	ld.shared.u16 	%rs328, [%r230+126];
	// begin inline asm
	{  cvt.f32.f16 %f321, %rs328;}

	// end inline asm
	fma.rn.f32 	%f863, %f321, %f317, %f808;
	fma.rn.f32 	%f862, %f321, %f318, %f809;
	fma.rn.f32 	%f861, %f321, %f319, %f810;
	fma.rn.f32 	%f860, %f321, %f320, %f811;
	ld.shared.u16 	%rs329, [%r230+190];
	// begin inline asm
	{  cvt.f32.f16 %f322, %rs329;}

	// end inline asm
	fma.rn.f32 	%f859, %f322, %f317, %f812;
	fma.rn.f32 	%f858, %f322, %f318, %f813;
	fma.rn.f32 	%f857, %f322, %f319, %f814;
	fma.rn.f32 	%f856, %f322, %f320, %f815;
	ld.shared.u16 	%rs330, [%r230+254];
	// begin inline asm
	{  cvt.f32.f16 %f323, %rs330;}

	// end inline asm
	fma.rn.f32 	%f855, %f323, %f317, %f816;
	fma.rn.f32 	%f854, %f323, %f318, %f817;
	fma.rn.f32 	%f853, %f323, %f319, %f818;
	fma.rn.f32 	%f852, %f323, %f320, %f819;
	bar.sync 	0;
	add.s32 	%r250, %r250, 32;
	setp.lt.s32 	%p33, %r250, %r54;
	@%p33 bra 	$L__BB1_3;
$L__BB1_33:
	add.s32 	%r23, %r5, %r2;
	add.s32 	%r24, %r6, %r3;
	setp.lt.s32 	%p34, %r23, %r53;
	@%p34 bra 	$L__BB1_34;
	bra.uni 	$L__BB1_42;
$L__BB1_34:
	mul.lo.s32 	%r46, %r23, %r55;
	setp.ge.s32 	%p35, %r24, %r55;
	@%p35 bra 	$L__BB1_36;
	// begin inline asm
	{  cvt.rn.f16.f32 %rs331, %f867;}

	// end inline asm
	add.s32 	%r234, %r24, %r46;
	mul.wide.s32 	%rd59, %r234, 2;
	add.s64 	%rd60, %rd1, %rd59;
	st.global.u16 	[%rd60], %rs331;
$L__BB1_36:
	add.s32 	%r235, %r24, 1;
	setp.ge.s32 	%p36, %r235, %r55;
	cvt.s64.s32 	%rd61, %r46;
	cvt.s64.s32 	%rd62, %r24;
	add.s64 	%rd63, %rd62, %rd61;
	shl.b64 	%rd64, %rd63, 1;
	add.s64 	%rd5, %rd1, %rd64;
	@%p36 bra 	$L__BB1_38;
	// begin inline asm
	{  cvt.rn.f16.f32 %rs332, %f866;}

	// end inline asm
	st.global.u16 	[%rd5+2], %rs332;
$L__BB1_38:
	add.s32 	%r236, %r24, 2;
	setp.ge.s32 	%p37, %r236, %r55;
	@%p37 bra 	$L__BB1_40;
	// begin inline asm
	{  cvt.rn.f16.f32 %rs333, %f865;}

	// end inline asm
	st.global.u16 	[%rd5+4], %rs333;
$L__BB1_40:
	add.s32 	%r237, %r24, 3;
	setp.ge.s32 	%p38, %r237, %r55;
	@%p38 bra 	$L__BB1_42;
	// begin inline asm
	{  cvt.rn.f16.f32 %rs334, %f864;}

	// end inline asm
	st.global.u16 	[%rd5+6], %rs334;
$L__BB1_42:
	add.s32 	%r47, %r23, 1;
	setp.ge.s32 	%p39, %r47, %r53;
	@%p39 bra 	$L__BB1_51;
	mul.lo.s32 	%r48, %r47, %r55;
	setp.ge.s32 	%p40, %r24, %r55;
	@%p40 bra 	$L__BB1_45;
	// begin inline asm
	{  cvt.rn.f16.f32 %rs335, %f863;}

	// end inline asm
	add.s32 	%r238, %r24, %r48;
	mul.wide.s32 	%rd65, %r238, 2;
	add.s64 	%rd66, %rd1, %rd65;
	st.global.u16 	[%rd66], %rs335;
$L__BB1_45:
	add.s32 	%r239, %r24, 1;
	setp.ge.s32 	%p41, %r239, %r55;
	cvt.s64.s32 	%rd67, %r48;
	cvt.s64.s32 	%rd68, %r24;
	add.s64 	%rd69, %rd68, %rd67;
	shl.b64 	%rd70, %rd69, 1;
	add.s64 	%rd6, %rd1, %rd70;
	@%p41 bra 	$L__BB1_47;
	// begin inline asm
	{  cvt.rn.f16.f32 %rs336, %f862;}

	// end inline asm
	st.global.u16 	[%rd6+2], %rs336;
$L__BB1_47:
	add.s32 	%r240, %r24, 2;
	setp.ge.s32 	%p42, %r240, %r55;
	@%p42 bra 	$L__BB1_49;
	// begin inline asm
	{  cvt.rn.f16.f32 %rs337, %f861;}

	// end inline asm
	st.global.u16 	[%rd6+4], %rs337;
$L__BB1_49:
	add.s32 	%r241, %r24, 3;
	setp.ge.s32 	%p43, %r241, %r55;
	@%p43 bra 	$L__BB1_51;
	// begin inline asm
	{  cvt.rn.f16.f32 %rs338, %f860;}

	// end inline asm
	st.global.u16 	[%rd6+6], %rs338;
$L__BB1_51:
	add.s32 	%r49, %r23, 2;
	setp.ge.s32 	%p44, %r49, %r53;
	@%p44 bra 	$L__BB1_60;
	mul.lo.s32 	%r50, %r49, %r55;
	setp.ge.s32 	%p45, %r24, %r55;
	@%p45 bra 	$L__BB1_54;
	// begin inline asm
	{  cvt.rn.f16.f32 %rs339, %f859;}

	// end inline asm
	add.s32 	%r242, %r24, %r50;
	mul.wide.s32 	%rd71, %r242, 2;
	add.s64 	%rd72, %rd1, %rd71;
	st.global.u16 	[%rd72], %rs339;
$L__BB1_54:
	add.s32 	%r243, %r24, 1;
	setp.ge.s32 	%p46, %r243, %r55;
	cvt.s64.s32 	%rd73, %r50;
	cvt.s64.s32 	%rd74, %r24;
	add.s64 	%rd75, %rd74, %rd73;
	shl.b64 	%rd76, %rd75, 1;
	add.s64 	%rd7, %rd1, %rd76;
	@%p46 bra 	$L__BB1_56;
	// begin inline asm
	{  cvt.rn.f16.f32 %rs340, %f858;}

	// end inline asm
	st.global.u16 	[%rd7+2], %rs340;
$L__BB1_56:
	add.s32 	%r244, %r24, 2;
	setp.ge.s32 	%p47, %r244, %r55;
	@%p47 bra 	$L__BB1_58;
	// begin inline asm
	{  cvt.rn.f16.f32 %rs341, %f857;}

	// end inline asm
	st.global.u16 	[%rd7+4], %rs341;
$L__BB1_58:
	add.s32 	%r245, %r24, 3;
	setp.ge.s32 	%p48, %r245, %r55;
	@%p48 bra 	$L__BB1_60;
	// begin inline asm
	{  cvt.rn.f16.f32 %rs342, %f856;}

	// end inline asm
	st.global.u16 	[%rd7+6], %rs342;
$L__BB1_60:
	add.s32 	%r51, %r23, 3;
	setp.ge.s32 	%p49, %r51, %r53;
	@%p49 bra 	$L__BB1_69;
	mul.lo.s32 	%r52, %r51, %r55;
	setp.ge.s32 	%p50, %r24, %r55;
	@%p50 bra 	$L__BB1_63;
	// begin inline asm
	{  cvt.rn.f16.f32 %rs343, %f855;}

	// end inline asm
	add.s32 	%r246, %r24, %r52;
	mul.wide.s32 	%rd77, %r246, 2;
	add.s64 	%rd78, %rd1, %rd77;
	st.global.u16 	[%rd78], %rs343;
$L__BB1_63:
	add.s32 	%r247, %r24, 1;
	setp.ge.s32 	%p51, %r247, %r55;
	cvt.s64.s32 	%rd79, %r52;
	cvt.s64.s32 	%rd80, %r24;
	add.s64 	%rd81, %rd80, %rd79;
	shl.b64 	%rd82, %rd81, 1;
	add.s64 	%rd8, %rd1, %rd82;
	@%p51 bra 	$L__BB1_65;
	// begin inline asm
	{  cvt.rn.f16.f32 %rs344, %f854;}

	// end inline asm
	st.global.u16 	[%rd8+2], %rs344;
$L__BB1_65:
	add.s32 	%r248, %r24, 2;
	setp.ge.s32 	%p52, %r248, %r55;
	@%p52 bra 	$L__BB1_67;
	// begin inline asm
	{  cvt.rn.f16.f32 %rs345, %f853;}

	// end inline asm
	st.global.u16 	[%rd8+4], %rs345;
$L__BB1_67:
	add.s32 	%r249, %r24, 3;
	setp.ge.s32 	%p53, %r249, %r55;
	@%p53 bra 	$L__BB1_69;
	// begin inline asm
	{  cvt.rn.f16.f32 %rs346, %f852;}

	// end inline asm
	st.global.u16 	[%rd8+6], %rs346;
$L__BB1_69:
	ret;

}


// ===== COMPILED SASS (sm_100) =====

	.target	sm_100

	.elftype	@"ET_EXEC"


//--------------------- .note.nv.tkinfo           --------------------------
	.section	.note.nv.tkinfo,"",@"SHT_NOTE"
	.sectionflags	@"SHF_NOTE_NV_TKINFO"
	.tkinfo
        /*0018*/ 	.word	0x00000002
        /*0030*/ 	.string	""
        /*0030*/ 	.string	"ptxas"
        /*0030*/ 	.string	"Cuda compilation tools, release 13.0, V13.0.88"
        /*0030*/ 	.string	"Build cuda_13.0.r13.0/compiler.36424714_0"
        /*0030*/ 	.string	"-arch sm_100 -m 64 "



//--------------------- .note.nv.cuinfo           --------------------------
	.section	.note.nv.cuinfo,"",@"SHT_NOTE"
	.sectionflags	@"SHF_NOTE_NV_CUINFO"
        /*0018*/ 	.short	0x0002
        /*001a*/ 	.short	0x0064
        /*001c*/ 	.short	0x0082
	.zero		2


//--------------------- .nv.info                  --------------------------
	.section	.nv.info,"",@"SHT_CUDA_INFO"
	.align	4


	//----- nvinfo : EIATTR_REGCOUNT
	.align		4
        /*0000*/ 	.byte	0x04, 0x2f
        /*0002*/ 	.short	(.L_2 - .L_1)
	.align		4
.L_1:
        /*0004*/ 	.word	index@(_ZN6kernel18awq_gemv_v3_kernelEPK6__halfPKiS4_S2_PS0_iii)
        /*0008*/ 	.word	0x0000003f


	//----- nvinfo : EIATTR_FRAME_SIZE
	.align		4
.L_2:
        /*000c*/ 	.byte	0x04, 0x11
        /*000e*/ 	.short	(.L_4 - .L_3)
	.align		4
.L_3:
        /*0010*/ 	.word	index@(_ZN6kernel18awq_gemv_v3_kernelEPK6__halfPKiS4_S2_PS0_iii)
        /*0014*/ 	.word	0x00000000


	//----- nvinfo : EIATTR_REGCOUNT
	.align		4
.L_4:
        /*0018*/ 	.byte	0x04, 0x2f
        /*001a*/ 	.short	(.L_6 - .L_5)
	.align		4
.L_5:
        /*001c*/ 	.word	index@(_ZN6kernel18awq_gemm_v3_kernelEPK6__halfPKiS4_S2_PS0_iiii)
        /*0020*/ 	.word	0x00000040


	//----- nvinfo : EIATTR_FRAME_SIZE
	.align		4
.L_6:
        /*0024*/ 	.byte	0x04, 0x11
        /*0026*/ 	.short	(.L_8 - .L_7)
	.align		4
.L_7:
        /*0028*/ 	.word	index@(_ZN6kernel18awq_gemm_v3_kernelEPK6__halfPKiS4_S2_PS0_iiii)
        /*002c*/ 	.word	0x00000000


	//----- nvinfo : EIATTR_MIN_STACK_SIZE
	.align		4
.L_8:
        /*0030*/ 	.byte	0x04, 0x12
        /*0032*/ 	.short	(.L_10 - .L_9)
	.align		4
.L_9:
        /*0034*/ 	.word	index@(_ZN6kernel18awq_gemm_v3_kernelEPK6__halfPKiS4_S2_PS0_iiii)
        /*0038*/ 	.word	0x00000000


	//----- nvinfo : EIATTR_MIN_STACK_SIZE
	.align		4
.L_10:
        /*003c*/ 	.byte	0x04, 0x12
        /*003e*/ 	.short	(.L_12 - .L_11)
	.align		4
.L_11:
        /*0040*/ 	.word	index@(_ZN6kernel18awq_gemv_v3_kernelEPK6__halfPKiS4_S2_PS0_iii)
        /*0044*/ 	.word	0x00000000
.L_12:


//--------------------- .nv.compat                --------------------------
	.section	.nv.compat,"",@"SHT_CUDA_COMPAT_INFO"
	.align	4
        /*0000*/ 	.byte	0x02, 0x09, 0x00, 0x00, 0x02, 0x02, 0x01, 0x00, 0x02, 0x05, 0x05, 0x00, 0x03, 0x07, 0x01, 0x01
        /*0010*/ 	.byte	0x02, 0x03, 0x00, 0x00, 0x02, 0x06, 0x01, 0x00, 0x04, 0x0b, 0x08, 0x00, 0x09, 0x00, 0x00, 0x00
        /*0020*/ 	.byte	0x00, 0x00, 0x00, 0x00


//--------------------- .nv.info._ZN6kernel18awq_gemm_v3_kernelEPK6__halfPKiS4_S2_PS0_iiii --------------------------
	.section	.nv.info._ZN6kernel18awq_gemm_v3_kernelEPK6__halfPKiS4_S2_PS0_iiii,"",@"SHT_CUDA_INFO"
	.sectionflags	@""
	.align	4


	//----- nvinfo : EIATTR_CUDA_API_VERSION
	.align		4
        /*0000*/ 	.byte	0x04, 0x37
        /*0002*/ 	.short	(.L_14 - .L_13)
.L_13:
        /*0004*/ 	.word	0x00000082


	//----- nvinfo : EIATTR_KPARAM_INFO
	.align		4
.L_14:
        /*0008*/ 	.byte	0x04, 0x17
        /*000a*/ 	.short	(.L_16 - .L_15)
.L_15:
        /*000c*/ 	.word	0x00000000
        /*0010*/ 	.short	0x0008
        /*0012*/ 	.short	0x0034
        /*0014*/ 	.byte	0x00, 0xf0, 0x11, 0x00


	//----- nvinfo : EIATTR_KPARAM_INFO
	.align		4
.L_16:
        /*0018*/ 	.byte	0x04, 0x17
        /*001a*/ 	.short	(.L_18 - .L_17)
.L_17:
        /*001c*/ 	.word	0x00000000
        /*0020*/ 	.short	0x0007
        /*0022*/ 	.short	0x0030
        /*0024*/ 	.byte	0x00, 0xf0, 0x11, 0x00


	//----- nvinfo : EIATTR_KPARAM_INFO
	.align		4
.L_18:
        /*0028*/ 	.byte	0x04, 0x17
        /*002a*/ 	.short	(.L_20 - .L_19)
.L_19:
        /*002c*/ 	.word	0x00000000
        /*0030*/ 	.short	0x0006
        /*0032*/ 	.short	0x002c
        /*0034*/ 	.byte	0x00, 0xf0, 0x11, 0x00


	//----- nvinfo : EIATTR_KPARAM_INFO
	.align		4
.L_20:
        /*0038*/ 	.byte	0x04, 0x17
        /*003a*/ 	.short	(.L_22 - .L_21)
.L_21:
        /*003c*/ 	.word	0x00000000
        /*0040*/ 	.short	0x0005
        /*0042*/ 	.short	0x0028
        /*0044*/ 	.byte	0x00, 0xf0, 0x11, 0x00


	//----- nvinfo : EIATTR_KPARAM_INFO
	.align		4
.L_22:
        /*0048*/ 	.byte	0x04, 0x17
        /*004a*/ 	.short	(.L_24 - .L_23)
.L_23:
        /*004c*/ 	.word	0x00000000
        /*0050*/ 	.short	0x0004
        /*0052*/ 	.short	0x0020
        /*0054*/ 	.byte	0x00, 0xf5, 0x21, 0x00


	//----- nvinfo : EIATTR_KPARAM_INFO
	.align		4
.L_24:
        /*0058*/ 	.byte	0x04, 0x17
        /*005a*/ 	.short	(.L_26 - .L_25)
.L_25:
        /*005c*/ 	.word	0x00000000
        /*0060*/ 	.short	0x0003
        /*0062*/ 	.short	0x0018
        /*0064*/ 	.byte	0x00, 0xf5, 0x21, 0x00


	//----- nvinfo : EIATTR_KPARAM_INFO
	.align		4
.L_26:
        /*0068*/ 	.byte	0x04, 0x17
        /*006a*/ 	.short	(.L_28 - .L_27)
.L_27:
        /*006c*/ 	.word	0x00000000
        /*0070*/ 	.short	0x0002
        /*0072*/ 	.short	0x0010
        /*0074*/ 	.byte	0x00, 0xf5, 0x21, 0x00


	//----- nvinfo : EIATTR_KPARAM_INFO
	.align		4
.L_28:
        /*0078*/ 	.byte	0x04, 0x17
        /*007a*/ 	.short	(.L_30 - .L_29)
.L_29:
        /*007c*/ 	.word	0x00000000
        /*0080*/ 	.short	0x0001
        /*0082*/ 	.short	0x0008
        /*0084*/ 	.byte	0x00, 0xf5, 0x21, 0x00


	//----- nvinfo : EIATTR_KPARAM_INFO
	.align		4
.L_30:
        /*0088*/ 	.byte	0x04, 0x17
        /*008a*/ 	.short	(.L_32 - .L_31)
.L_31:
        /*008c*/ 	.word	0x00000000
        /*0090*/ 	.short	0x0000
        /*0092*/ 	.short	0x0000
        /*0094*/ 	.byte	0x00, 0xf5, 0x21, 0x00


	//----- nvinfo : EIATTR_SPARSE_MMA_MASK
	.align		4
.L_32:
        /*0098*/ 	.byte	0x03, 0x50
        /*009a*/ 	.short	0x0000


	//----- nvinfo : EIATTR_MAXREG_COUNT
	.align		4
        /*009c*/ 	.byte	0x03, 0x1b
        /*009e*/ 	.short	0x00ff


	//----- nvinfo : EIATTR_NUM_BARRIERS
	.align		4
        /*00a0*/ 	.byte	0x02, 0x4c
        /*00a2*/ 	.byte	0x01
	.zero		1


	//----- nvinfo : EIATTR_MERCURY_ISA_VERSION
	.align		4
        /*00a4*/ 	.byte	0x03, 0x5f
        /*00a6*/ 	.short	0x0101


	//----- nvinfo : EIATTR_VRC_CTA_INIT_COUNT
	.align		4
        /*00a8*/ 	.byte	0x02, 0x4a
	.zero		1
	.zero		1


	//----- nvinfo : EIATTR_EXIT_INSTR_OFFSETS
	.align		4
        /*00ac*/ 	.byte	0x04, 0x1c
        /*00ae*/ 	.short	(.L_34 - .L_33)


	//   ....[0]....
.L_33:
        /*00b0*/ 	.word	0x000000b0


	//   ....[1]....
        /*00b4*/ 	.word	0x00005960


	//   ....[2]....
        /*00b8*/ 	.word	0x00005af0


	//   ....[3]....
        /*00bc*/ 	.word	0x00005b20


	//----- nvinfo : EIATTR_MAX_THREADS
	.align		4
.L_34:
        /*00c0*/ 	.byte	0x04, 0x05
        /*00c2*/ 	.short	(.L_36 - .L_35)
.L_35:
        /*00c4*/ 	.word	0x00000100
        /*00c8*/ 	.word	0x00000001
        /*00cc*/ 	.word	0x00000001


	//----- nvinfo : EIATTR_CRS_STACK_SIZE
	.align		4
.L_36:
        /*00d0*/ 	.byte	0x04, 0x1e
        /*00d2*/ 	.short	(.L_38 - .L_37)
.L_37:
        /*00d4*/ 	.word	0x00000000


	//----- nvinfo : EIATTR_CBANK_PARAM_SIZE
	.align		4
.L_38:
        /*00d8*/ 	.byte	0x03, 0x19
        /*00da*/ 	.short	0x0038


	//----- nvinfo : EIATTR_PARAM_CBANK
	.align		4
        /*00dc*/ 	.byte	0x04, 0x0a
        /*00de*/ 	.short	(.L_40 - .L_39)
	.align		4
.L_39:
        /*00e0*/ 	.word	index@(.nv.constant0._ZN6kernel18awq_gemm_v3_kernelEPK6__halfPKiS4_S2_PS0_iiii)
        /*00e4*/ 	.short	0x0380
        /*00e6*/ 	.short	0x0038


	//----- nvinfo : EIATTR_SW_WAR
	.align		4
.L_40:
        /*00e8*/ 	.byte	0x04, 0x36
        /*00ea*/ 	.short	(.L_42 - .L_41)
.L_41:
        /*00ec*/ 	.word	0x00000008
.L_42:


//--------------------- .nv.info._ZN6kernel18awq_gemv_v3_kernelEPK6__halfPKiS4_S2_PS0_iii --------------------------
	.section	.nv.info._ZN6kernel18awq_gemv_v3_kernelEPK6__halfPKiS4_S2_PS0_iii,"",@"SHT_CUDA_INFO"
	.sectionflags	@""
	.align	4


	//----- nvinfo : EIATTR_CUDA_API_VERSION
	.align		4
        /*0000*/ 	.byte	0x04, 0x37
        /*0002*/ 	.short	(.L_44 - .L_43)
.L_43:
        /*0004*/ 	.word	0x00000082


	//----- nvinfo : EIATTR_KPARAM_INFO
	.align		4
.L_44:
        /*0008*/ 	.byte	0x04, 0x17
        /*000a*/ 	.short	(.L_46 - .L_45)
.L_45:
        /*000c*/ 	.word	0x00000000
        /*0010*/ 	.short	0x0007
        /*0012*/ 	.short	0x0030
        /*0014*/ 	.byte	0x00, 0xf0, 0x11, 0x00


	//----- nvinfo : EIATTR_KPARAM_INFO
	.align		4
.L_46:
        /*0018*/ 	.byte	0x04, 0x17
        /*001a*/ 	.short	(.L_48 - .L_47)
.L_47:
        /*001c*/ 	.word	0x00000000
        /*0020*/ 	.short	0x0006
        /*0022*/ 	.short	0x002c
        /*0024*/ 	.byte	0x00, 0xf0, 0x11, 0x00


	//----- nvinfo : EIATTR_KPARAM_INFO
	.align		4
.L_48:
        /*0028*/ 	.byte	0x04, 0x17
        /*002a*/ 	.short	(.L_50 - .L_49)
.L_49:
        /*002c*/ 	.word	0x00000000
        /*0030*/ 	.short	0x0005
        /*0032*/ 	.short	0x0028
        /*0034*/ 	.byte	0x00, 0xf0, 0x11, 0x00


	//----- nvinfo : EIATTR_KPARAM_INFO
	.align		4
.L_50:
        /*0038*/ 	.byte	0x04, 0x17
        /*003a*/ 	.short	(.L_52 - .L_51)
.L_51:
        /*003c*/ 	.word	0x00000000
        /*0040*/ 	.short	0x0004
        /*0042*/ 	.short	0x0020
        /*0044*/ 	.byte	0x00, 0xf5, 0x21, 0x00


	//----- nvinfo : EIATTR_KPARAM_INFO
	.align		4
.L_52:
        /*0048*/ 	.byte	0x04, 0x17
        /*004a*/ 	.short	(.L_54 - .L_53)
.L_53:
        /*004c*/ 	.word	0x00000000
        /*0050*/ 	.short	0x0003
        /*0052*/ 	.short	0x0018
        /*0054*/ 	.byte	0x00, 0xf5, 0x21, 0x00


	//----- nvinfo : EIATTR_KPARAM_INFO
	.align		4
.L_54:
        /*0058*/ 	.byte	0x04, 0x17
        /*005a*/ 	.short	(.L_56 - .L_55)
.L_55:
        /*005c*/ 	.word	0x00000000
        /*0060*/ 	.short	0x0002
        /*0062*/ 	.short	0x0010
        /*0064*/ 	.byte	0x00, 0xf5, 0x21, 0x00


	//----- nvinfo : EIATTR_KPARAM_INFO
	.align		4
.L_56:
        /*0068*/ 	.byte	0x04, 0x17
        /*006a*/ 	.short	(.L_58 - .L_57)
.L_57:
        /*006c*/ 	.word	0x00000000
        /*0070*/ 	.short	0x0001
        /*0072*/ 	.short	0x0008
        /*0074*/ 	.byte	0x00, 0xf5, 0x21, 0x00


	//----- nvinfo : EIATTR_KPARAM_INFO
	.align		4
.L_58:
        /*0078*/ 	.byte	0x04, 0x17
        /*007a*/ 	.short	(.L_60 - .L_59)
.L_59:
        /*007c*/ 	.word	0x00000000
        /*0080*/ 	.short	0x0000
        /*0082*/ 	.short	0x0000
        /*0084*/ 	.byte	0x00, 0xf5, 0x21, 0x00


	//----- nvinfo : EIATTR_SPARSE_MMA_MASK
	.align		4
.L_60:
        /*0088*/ 	.byte	0x03, 0x50
        /*008a*/ 	.short	0x0000


	//----- nvinfo : EIATTR_MAXREG_COUNT
	.align		4
        /*008c*/ 	.byte	0x03, 0x1b
        /*008e*/ 	.short	0x0040


	//----- nvinfo : EIATTR_MERCURY_ISA_VERSION
	.align		4
        /*0090*/ 	.byte	0x03, 0x5f
        /*0092*/ 	.short	0x0101


	//----- nvinfo : EIATTR_COOP_GROUP_MASK_REGIDS
	.align		4
        /*0094*/ 	.byte	0x04, 0x29
        /*0096*/ 	.short	(.L_62 - .L_61)


	//   ....[0]....
.L_61:
        /*0098*/ 	.word	0xffffffff


	//   ....[1]....
        /*009c*/ 	.word	0xffffffff


	//   ....[2]....
        /*00a0*/ 	.word	0xffffffff


	//   ....[3]....
        /*00a4*/ 	.word	0xffffffff


	//   ....[4]....
        /*00a8*/ 	.word	0xffffffff


	//   ....[5]....
        /*00ac*/ 	.word	0xffffffff


	//   ....[6]....
        /*00b0*/ 	.word	0xffffffff


	//   ....[7]....
        /*00b4*/ 	.word	0xffffffff


	//   ....[8]....
        /*00b8*/ 	.word	0xffffffff


	//   ....[9]....
        /*00bc*/ 	.word	0xffffffff


	//   ....[10]....
        /*00c0*/ 	.word	0xffffffff


	//   ....[11]....
        /*00c4*/ 	.word	0xffffffff


	//   ....[12]....
        /*00c8*/ 	.word	0xffffffff


	//   ....[13]....
        /*00cc*/ 	.word	0xffffffff


	//   ....[14]....
        /*00d0*/ 	.word	0xffffffff


	//   ....[15]....
        /*00d4*/ 	.word	0xffffffff


	//   ....[16]....
        /*00d8*/ 	.word	0xffffffff


	//   ....[17]....
        /*00dc*/ 	.word	0xffffffff


	//   ....[18]....
        /*00e0*/ 	.word	0xffffffff


	//   ....[19]....
        /*00e4*/ 	.word	0xffffffff


	//   ....[20]....
        /*00e8*/ 	.word	0xffffffff


	//   ....[21]....
        /*00ec*/ 	.word	0xffffffff


	//   ....[22]....
        /*00f0*/ 	.word	0xffffffff


	//   ....[23]....
        /*00f4*/ 	.word	0xffffffff


	//   ....[24]....
        /*00f8*/ 	.word	0xffffffff


	//   ....[25]....
        /*00fc*/ 	.word	0xffffffff


	//   ....[26]....
        /*0100*/ 	.word	0xffffffff


	//   ....[27]....
        /*0104*/ 	.word	0xffffffff


	//   ....[28]....
        /*0108*/ 	.word	0xffffffff


	//   ....[29]....
        /*010c*/ 	.word	0xffffffff


	//   ....[30]....
        /*0110*/ 	.word	0xffffffff


	//   ....[31]....
        /*0114*/ 	.word	0xffffffff


	//   ....[32]....
        /*0118*/ 	.word	0xffffffff


	//   ....[33]....
        /*011c*/ 	.word	0xffffffff


	//   ....[34]....
        /*0120*/ 	.word	0xffffffff


	//   ....[35]....
        /*0124*/ 	.word	0xffffffff


	//   ....[36]....
        /*0128*/ 	.word	0xffffffff


	//   ....[37]....
        /*012c*/ 	.word	0xffffffff


	//   ....[38]....
        /*0130*/ 	.word	0xffffffff


	//   ....[39]....
        /*0134*/ 	.word	0xffffffff


	//   ....[40]....
        /*0138*/ 	.word	0xffffffff


	//   ....[41]....
        /*013c*/ 	.word	0xffffffff


	//   ....[42]....
        /*0140*/ 	.word	0xffffffff


	//   ....[43]....
        /*0144*/ 	.word	0xffffffff


	//   ....[44]....
        /*0148*/ 	.word	0xffffffff


	//   ....[45]....
        /*014c*/ 	.word	0xffffffff


	//   ....[46]....
        /*0150*/ 	.word	0xffffffff


	//   ....[47]....
        /*0154*/ 	.word	0xffffffff


	//   ....[48]....
        /*0158*/ 	.word	0xffffffff


	//   ....[49]....
        /*015c*/ 	.word	0xffffffff


	//   ....[50]....
        /*0160*/ 	.word	0xffffffff


	//   ....[51]....
        /*0164*/ 	.word	0xffffffff


	//   ....[52]....
        /*0168*/ 	.word	0xffffffff


	//   ....[53]....
        /*016c*/ 	.word	0xffffffff


	//   ....[54]....
        /*0170*/ 	.word	0xffffffff


	//   ....[55]....
        /*0174*/ 	.word	0xffffffff


	//   ....[56]....
        /*0178*/ 	.word	0xffffffff


	//   ....[57]....
        /*017c*/ 	.word	0xffffffff


	//   ....[58]....
        /*0180*/ 	.word	0xffffffff


	//   ....[59]....
        /*0184*/ 	.word	0xffffffff


	//   ....[60]....
        /*0188*/ 	.word	0xffffffff


	//   ....[61]....
        /*018c*/ 	.word	0xffffffff


	//   ....[62]....
        /*0190*/ 	.word	0xffffffff


	//   ....[63]....
        /*0194*/ 	.word	0xffffffff


	//   ....[64]....
        /*0198*/ 	.word	0xffffffff


	//   ....[65]....
        /*019c*/ 	.word	0xffffffff


	//   ....[66]....
        /*01a0*/ 	.word	0xffffffff


	//   ....[67]....
        /*01a4*/ 	.word	0xffffffff


	//   ....[68]....
        /*01a8*/ 	.word	0xffffffff


	//   ....[69]....
        /*01ac*/ 	.word	0xffffffff


	//   ....[70]....
        /*01b0*/ 	.word	0xffffffff


	//   ....[71]....
        /*01b4*/ 	.word	0xffffffff


	//   ....[72]....
        /*01b8*/ 	.word	0xffffffff


	//   ....[73]....
        /*01bc*/ 	.word	0xffffffff


	//   ....[74]....
        /*01c0*/ 	.word	0xffffffff


	//   ....[75]....
        /*01c4*/ 	.word	0xffffffff


	//   ....[76]....
        /*01c8*/ 	.word	0xffffffff


	//   ....[77]....
        /*01cc*/ 	.word	0xffffffff


	//   ....[78]....
        /*01d0*/ 	.word	0xffffffff


	//   ....[79]....
        /*01d4*/ 	.word	0xffffffff


	//----- nvinfo : EIATTR_COOP_GROUP_INSTR_OFFSETS
	.align		4
.L_62:
        /*01d8*/ 	.byte	0x04, 0x28
        /*01da*/ 	.short	(.L_64 - .L_63)


	//   ....[0]....
.L_63:
        /*01dc*/ 	.word	0x000012d0


	//   ....[1]....
        /*01e0*/ 	.word	0x000012e0


	//   ....[2]....
        /*01e4*/ 	.word	0x000012f0


	//   ....[3]....
        /*01e8*/ 	.word	0x00001300


	//   ....[4]....
        /*01ec*/ 	.word	0x00001310


	//   ....[5]....
        /*01f0*/ 	.word	0x00001320


	//   ....[6]....
        /*01f4*/ 	.word	0x00001330


	//   ....[7]....
        /*01f8*/ 	.word	0x00001350


	//   ....[8]....
        /*01fc*/ 	.word	0x00001370


	//   ....[9]....
        /*0200*/ 	.word	0x00001390


	//   ....[10]....
        /*0204*/ 	.word	0x000013b0


	//   ....[11]....
        /*0208*/ 	.word	0x000013d0


	//   ....[12]....
        /*020c*/ 	.word	0x000013f0


	//   ....[13]....
        /*0210*/ 	.word	0x00001410


	//   ....[14]....
        /*0214*/ 	.word	0x00001430


	//   ....[15]....
        /*0218*/ 	.word	0x00001450


	//   ....[16]....
        /*021c*/ 	.word	0x00001470


	//   ....[17]....
        /*0220*/ 	.word	0x00001490


	//   ....[18]....
        /*0224*/ 	.word	0x000014c0


	//   ....[19]....
        /*0228*/ 	.word	0x000014e0


	//   ....[20]....
        /*022c*/ 	.word	0x00001500


	//   ....[21]....
        /*0230*/ 	.word	0x00001520


	//   ....[22]....
        /*0234*/ 	.word	0x00001540


	//   ....[23]....
        /*0238*/ 	.word	0x00001560


	//   ....[24]....
        /*023c*/ 	.word	0x00001570


	//   ....[25]....
        /*0240*/ 	.word	0x00001590


	//   ....[26]....
        /*0244*/ 	.word	0x000015b0


	//   ....[27]....
        /*0248*/ 	.word	0x000015d0


	//   ....[28]....
        /*024c*/ 	.word	0x000015f0


	//   ....[29]....
        /*0250*/ 	.word	0x00001610


	//   ....[30]....
        /*0254*/ 	.word	0x00001630


	//   ....[31]....
        /*0258*/ 	.word	0x00001650


	//   ....[32]....
        /*025c*/ 	.word	0x00001670


	//   ....[33]....
        /*0260*/ 	.word	0x000016a0


	//   ....[34]....
        /*0264*/ 	.word	0x000016c0


	//   ....[35]....
        /*0268*/ 	.word	0x000016e0


	//   ....[36]....
        /*026c*/ 	.word	0x00001700


	//   ....[37]....
        /*0270*/ 	.word	0x00001720


	//   ....[38]....
        /*0274*/ 	.word	0x00001740


	//   ....[39]....
        /*0278*/ 	.word	0x00001750


	//   ....[40]....
        /*027c*/ 	.word	0x00001770


	//   ....[41]....
        /*0280*/ 	.word	0x00001790


	//   ....[42]....
        /*0284*/ 	.word	0x000017b0


	//   ....[43]....
        /*0288*/ 	.word	0x000017d0


	//   ....[44]....
        /*028c*/ 	.word	0x000017f0


	//   ....[45]....
        /*0290*/ 	.word	0x00001810


	//   ....[46]....
        /*0294*/ 	.word	0x00001830


	//   ....[47]....
        /*0298*/ 	.word	0x00001850


	//   ....[48]....
        /*029c*/ 	.word	0x000018a0


	//   ....[49]....
        /*02a0*/ 	.word	0x000018c0


	//   ....[50]....
        /*02a4*/ 	.word	0x000018e0


	//   ....[51]....
        /*02a8*/ 	.word	0x00001900


	//   ....[52]....
        /*02ac*/ 	.word	0x00001920


	//   ....[53]....
        /*02b0*/ 	.word	0x00001930


	//   ....[54]....
        /*02b4*/ 	.word	0x00001940


	//   ....[55]....
        /*02b8*/ 	.word	0x00001970


	//   ....[56]....
        /*02bc*/ 	.word	0x00001990


	//   ....[57]....
        /*02c0*/ 	.word	0x000019b0


	//   ....[58]....
        /*02c4*/ 	.word	0x000019d0


	//   ....[59]....
        /*02c8*/ 	.word	0x000019f0


	//   ....[60]....
        /*02cc*/ 	.word	0x00001a10


	//   ....[61]....
        /*02d0*/ 	.word	0x00001a30


	//   ....[62]....
        /*02d4*/ 	.word	0x00001a50


	//   ....[63]....
        /*02d8*/ 	.word	0x00001a70


	//   ....[64]....
        /*02dc*/ 	.word	0x00001aa0


	//   ....[65]....
        /*02e0*/ 	.word	0x00001ac0


	//   ....[66]....
        /*02e4*/ 	.word	0x00001ae0


	//   ....[67]....
        /*02e8*/ 	.word	0x00001b00


	//   ....[68]....
        /*02ec*/ 	.word	0x00001b20


	//   ....[69]....
        /*02f0*/ 	.word	0x00001b40


	//   ....[70]....
        /*02f4*/ 	.word	0x00001b50


	//   ....[71]....
        /*02f8*/ 	.word	0x00001b60


	//   ....[72]....
        /*02fc*/ 	.word	0x00001b70


	//   ....[73]....
        /*0300*/ 	.word	0x00001b80


	//   ....[74]....
        /*0304*/ 	.word	0x00001b90


	//   ....[75]....
        /*0308*/ 	.word	0x00001ba0


	//   ....[76]....
        /*030c*/ 	.word	0x00001bb0


	//   ....[77]....
        /*0310*/ 	.word	0x00001bc0


	//   ....[78]....
        /*0314*/ 	.word	0x00001bd0


	//   ....[79]....
        /*0318*/ 	.word	0x00001be0


	//----- nvinfo : EIATTR_VRC_CTA_INIT_COUNT
	.align		4
.L_64:
        /*031c*/ 	.byte	0x02, 0x4a
	.zero		1
	.zero		1


	//----- nvinfo : EIATTR_EXIT_INSTR_OFFSETS
	.align		4
        /*0320*/ 	.byte	0x04, 0x1c
        /*0322*/ 	.short	(.L_66 - .L_65)


	//   ....[0]....
.L_65:
        /*0324*/ 	.word	0x00000080


	//   ....[1]....
        /*0328*/ 	.word	0x00001bf0


	//   ....[2]....
        /*032c*/ 	.word	0x00002160


	//   ....[3]....
        /*0330*/ 	.word	0x00002190


	//----- nvinfo : EIATTR_MAX_THREADS
	.align		4
.L_66:
        /*0334*/ 	.byte	0x04, 0x05
        /*0336*/ 	.short	(.L_68 - .L_67)
.L_67:
        /*0338*/ 	.word	0x00000100
        /*033c*/ 	.word	0x00000001
        /*0340*/ 	.word	0x00000001


	//----- nvinfo : EIATTR_CRS_STACK_SIZE
	.align		4
.L_68:
        /*0344*/ 	.byte	0x04, 0x1e
        /*0346*/ 	.short	(.L_70 - .L_69)
.L_69:
        /*0348*/ 	.word	0x00000000


	//----- nvinfo : EIATTR_CBANK_PARAM_SIZE
	.align		4
.L_70:
        /*034c*/ 	.byte	0x03, 0x19
        /*034e*/ 	.short	0x0034


	//----- nvinfo : EIATTR_PARAM_CBANK
	.align		4
        /*0350*/ 	.byte	0x04, 0x0a
        /*0352*/ 	.short	(.L_72 - .L_71)
	.align		4
.L_71:
        /*0354*/ 	.word	index@(.nv.constant0._ZN6kernel18awq_gemv_v3_kernelEPK6__halfPKiS4_S2_PS0_iii)
        /*0358*/ 	.short	0x0380
        /*035a*/ 	.short	0x0034


	//----- nvinfo : EIATTR_SW_WAR
	.align		4
.L_72:
        /*035c*/ 	.byte	0x04, 0x36
        /*035e*/ 	.short	(.L_74 - .L_73)
.L_73:
        /*0360*/ 	.word	0x00000008
.L_74:


//--------------------- .nv.callgraph             --------------------------
	.section	.nv.callgraph,"",@"SHT_CUDA_CALLGRAPH"
	.align	4
	.sectionentsize	8
	.align		4
        /*0000*/ 	.word	0x00000000
	.align		4
        /*0004*/ 	.word	0xffffffff
	.align		4
        /*0008*/ 	.word	0x00000000
	.align		4
        /*000c*/ 	.word	0xfffffffe
	.align		4
        /*0010*/ 	.word	0x00000000
	.align		4
        /*0014*/ 	.word	0xfffffffd
	.align		4
        /*0018*/ 	.word	0x00000000
	.align		4
        /*001c*/ 	.word	0xfffffffc


//--------------------- .nv.constant3             --------------------------
	.section	.nv.constant3,"a",@progbits
	.align	4
.nv.constant3:
	.type		_ZN6kernel11c_awq_orderE,@object
	.size		_ZN6kernel11c_awq_orderE,(.L_0 - _ZN6kernel11c_awq_orderE)
_ZN6kernel11c_awq_orderE:
        /*0000*/ 	.byte	0x00, 0x00, 0x00, 0x00, 0x04, 0x00, 0x00, 0x00, 0x01, 0x00, 0x00, 0x00, 0x05, 0x00, 0x00, 0x00
        /*0010*/ 	.byte	0x02, 0x00, 0x00, 0x00, 0x06, 0x00, 0x00, 0x00, 0x03, 0x00, 0x00, 0x00, 0x07, 0x00, 0x00, 0x00
.L_0:


//--------------------- .text._ZN6kernel18awq_gemm_v3_kernelEPK6__halfPKiS4_S2_PS0_iiii --------------------------
	.section	.text._ZN6kernel18awq_gemm_v3_kernelEPK6__halfPKiS4_S2_PS0_iiii,"ax",@progbits
	.align	128
        .global         _ZN6kernel18awq_gemm_v3_kernelEPK6__halfPKiS4_S2_PS0_iiii
        .type           _ZN6kernel18awq_gemm_v3_kernelEPK6__halfPKiS4_S2_PS0_iiii,@function
        .size           _ZN6kernel18awq_gemm_v3_kernelEPK6__halfPKiS4_S2_PS0_iiii,(.L_x_42 - _ZN6kernel18awq_gemm_v3_kernelEPK6__halfPKiS4_S2_PS0_iiii)
        .other          _ZN6kernel18awq_gemm_v3_kernelEPK6__halfPKiS4_S2_PS0_iiii,@"STO_CUDA_ENTRY STV_DEFAULT"
_ZN6kernel18awq_gemm_v3_kernelEPK6__halfPKiS4_S2_PS0_iiii:
.text._ZN6kernel18awq_gemm_v3_kernelEPK6__halfPKiS4_S2_PS0_iiii:
[----:B------:R-:W-:Y:S08]  /*0000*/  LDC R1, c[0x0][0x37c] ;  /* 0x0000df00ff017b82 */ /* 0x000ff00000000800 */
[----:B------:R-:W0:Y:S01]  /*0010*/  S2UR UR8, SR_CTAID.X ;  /* 0x00000000000879c3 */ /* 0x000e220000002500 */
[----:B------:R-:W1:Y:S01]  /*0020*/  LDCU UR9, c[0x0][0x3b0] ;  /* 0x00007600ff0977ac */ /* 0x000e620008000800 */
[----:B------:R-:W2:Y:S06]  /*0030*/  LDCU UR4, c[0x0][0x3a8] ;  /* 0x00007500ff0477ac */ /* 0x000eac0008000800 */
[----:B------:R-:W3:Y:S01]  /*0040*/  S2UR UR5, SR_CTAID.Y ;  /* 0x00000000000579c3 */ /* 0x000ee20000002600 */
[----:B--2---:R-:W-:Y:S01]  /*0050*/  MOV R0, UR4 ;  /* 0x0000000400007c02 */ /* 0x004fe20008000f00 */
[----:B0-----:R-:W-:-:S04]  /*0060*/  USHF.L.U32 UR8, UR8, 0x6, URZ ;  /* 0x0000000608087899 */ /* 0x001fc800080006ff */
[----:B-1----:R-:W-:Y:S02]  /*0070*/  UISETP.GE.AND UP0, UPT, UR8, UR9, UPT ;  /* 0x000000090800728c */ /* 0x002fe4000bf06270 */
[----:B---3--:R-:W-:-:S04]  /*0080*/  USHF.L.U32 UR5, UR5, 0x5, URZ ;  /* 0x0000000505057899 */ /* 0x008fc800080006ff */
[----:B------:R-:W-:-:S04]  /*0090*/  PLOP3.LUT P0, PT, PT, PT, UP0, 0x80, 0x8 ;  /* 0x000000000008781c */ /* 0x000fc80003f0f008 */
[----:B------:R-:W-:-:S13]  /*00a0*/  ISETP.LE.OR P0, PT, R0, UR5, P0 ;  /* 0x0000000500007c0c */ /* 0x000fda0008703670 */
[----:B------:R-:W-:Y:S05]  /*00b0*/  @P0 EXIT ;  /* 0x000000000000094d */ /* 0x000fea0003800000 */
[----:B------:R-:W0:Y:S01]  /*00c0*/  S2R R2, SR_TID.X ;  /* 0x0000000000027919 */ /* 0x000e220000002100 */
[----:B------:R-:W1:Y:S01]  /*00d0*/  LDCU UR10, c[0x0][0x3ac] ;  /* 0x00007580ff0a77ac */ /* 0x000e620008000800 */
[----:B------:R-:W-:Y:S01]  /*00e0*/  HFMA2 R38, -RZ, RZ, 0, 0 ;  /* 0x00000000ff267431 */ /* 0x000fe200000001ff */
[----:B------:R-:W-:Y:S01]  /*00f0*/  CS2R R44, SRZ ;  /* 0x00000000002c7805 */ /* 0x000fe2000001ff00 */
[----:B------:R-:W-:Y:S01]  /*0100*/  HFMA2 R60, -RZ, RZ, 0, 0 ;  /* 0x00000000ff3c7431 */ /* 0x000fe200000001ff */
[----:B------:R-:W-:Y:S01]  /*0110*/  CS2R R46, SRZ ;  /* 0x00000000002e7805 */ /* 0x000fe2000001ff00 */
[----:B------:R-:W-:Y:S01]  /*0120*/  HFMA2 R54, -RZ, RZ, 0, 0 ;  /* 0x00000000ff367431 */ /* 0x000fe200000001ff */
[----:B------:R-:W-:Y:S01]  /*0130*/  MOV R36, RZ ;  /* 0x000000ff00247202 */ /* 0x000fe20000000f00 */
[----:B------:R-:W-:Y:S01]  /*0140*/  HFMA2 R56, -RZ, RZ, 0, 0 ;  /* 0x00000000ff387431 */ /* 0x000fe200000001ff */
[----:B------:R-:W-:Y:S02]  /*0150*/  CS2R R48, SRZ ;  /* 0x0000000000307805 */ /* 0x000fe4000001ff00 */
[----:B------:R-:W-:-:S02]  /*0160*/  CS2R R50, SRZ ;  /* 0x0000000000327805 */ /* 0x000fc4000001ff00 */
[----:B------:R-:W-:Y:S01]  /*0170*/  MOV R52, RZ ;  /* 0x000000ff00347202 */ /* 0x000fe20000000f00 */
[----:B------:R-:W2:Y:S01]  /*0180*/  LDCU.64 UR12, c[0x0][0x358] ;  /* 0x00006b00ff0c77ac */ /* 0x000ea20008000a00 */
[----:B------:R-:W-:Y:S02]  /*0190*/  MOV R42, RZ ;  /* 0x000000ff002a7202 */ /* 0x000fe40000000f00 */
[----:B------:R-:W-:Y:S01]  /*01a0*/  MOV R58, RZ ;  /* 0x000000ff003a7202 */ /* 0x000fe20000000f00 */
[----:B-1----:R-:W-:Y:S01]  /*01b0*/  UISETP.GE.AND UP0, UPT, UR10, 0x1, UPT ;  /* 0x000000010a00788c */ /* 0x002fe2000bf06270 */
[----:B0-----:R-:W-:Y:S02]  /*01c0*/  SHF.R.U32.HI R6, RZ, 0x2, R2 ;  /* 0x00000002ff067819 */ /* 0x001fe40000011602 */
[----:B------:R-:W-:Y:S02]  /*01d0*/  SHF.L.U32 R7, R2, 0x2, RZ ;  /* 0x0000000202077819 */ /* 0x000fe400000006ff */
[----:B------:R-:W-:-:S02]  /*01e0*/  LOP3.LUT R6, R6, 0x3c, RZ, 0xc0, !PT ;  /* 0x0000003c06067812 */ /* 0x000fc400078ec0ff */
[----:B------:R-:W-:Y:S02]  /*01f0*/  LOP3.LUT R7, R7, 0x3c, RZ, 0xc0, !PT ;  /* 0x0000003c07077812 */ /* 0x000fe400078ec0ff */
[----:B--2---:R-:W-:Y:S05]  /*0200*/  BRA.U !UP0, `(.L_x_0) ;  /* 0x0000005108547547 */ /* 0x004fea000b800000 */
[----:B------:R-:W0:Y:S01]  /*0210*/  S2UR UR6, SR_CgaCtaId ;  /* 0x00000000000679c3 */ /* 0x000e220000008800 */
[C---:B------:R-:W-:Y:S01]  /*0220*/  LOP3.LUT R12, R2.reuse, 0x3f, RZ, 0xc0, !PT ;  /* 0x0000003f020c7812 */ /* 0x040fe200078ec0ff */
[----:B------:R-:W-:Y:S01]  /*0230*/  UMOV UR4, 0x400 ;  /* 0x0000040000047882 */ /* 0x000fe20000000000 */
[----:B------:R-:W-:Y:S02]  /*0240*/  SHF.L.U32 R0, R2, 0x1, RZ ;  /* 0x0000000102007819 */ /* 0x000fe400000006ff */
[----:B------:R-:W-:Y:S02]  /*0250*/  IADD3 R12, PT, PT, R12, UR8, RZ ;  /* 0x000000080c0c7c10 */ /* 0x000fe4000fffe0ff */
[----:B------:R-:W-:Y:S02]  /*0260*/  LOP3.LUT R8, R2, 0x100, RZ, 0xfc, !PT ;  /* 0x0000010002087812 */ /* 0x000fe400078efcff */
[----:B------:R-:W-:Y:S02]  /*0270*/  SHF.R.S32.HI R3, RZ, 0x1f, R12 ;  /* 0x0000001fff037819 */ /* 0x000fe4000001140c */
[----:B------:R-:W-:-:S02]  /*0280*/  LOP3.LUT R4, R0, 0x7e, RZ, 0xc0, !PT ;  /* 0x0000007e00047812 */ /* 0x000fc400078ec0ff */
[----:B------:R-:W-:Y:S02]  /*0290*/  LEA.HI R3, R3, R12, RZ, 0x3 ;  /* 0x0000000c03037211 */ /* 0x000fe400078f18ff */
[----:B------:R-:W-:Y:S02]  /*02a0*/  SHF.R.U32.HI R8, RZ, 0x6, R8 ;  /* 0x00000006ff087819 */ /* 0x000fe40000011608 */
[----:B------:R-:W-:Y:S02]  /*02b0*/  SHF.R.U32.HI R13, RZ, 0x5, R2 ;  /* 0x00000005ff0d7819 */ /* 0x000fe40000011602 */
[----:B------:R-:W-:Y:S02]  /*02c0*/  LOP3.LUT R0, R0, 0x3e, RZ, 0xc0, !PT ;  /* 0x0000003e00007812 */ /* 0x000fe400078ec0ff */
[----:B------:R-:W-:Y:S02]  /*02d0*/  LOP3.LUT R5, R3, 0xfffffff8, RZ, 0xc0, !PT ;  /* 0xfffffff803057812 */ /* 0x000fe400078ec0ff */
[C---:B------:R-:W-:Y:S01]  /*02e0*/  LEA R0, R13.reuse, R0, 0x6 ;  /* 0x000000000d007211 */ /* 0x040fe200078e30ff */
[----:B0-----:R-:W-:Y:S01]  /*02f0*/  ULEA UR7, UR6, UR4, 0x18 ;  /* 0x0000000406077291 */ /* 0x001fe2000f8ec0ff */
[----:B------:R-:W-:Y:S01]  /*0300*/  LOP3.LUT R10, R2, 0x1f, RZ, 0xc0, !PT ;  /* 0x0000001f020a7812 */ /* 0x000fe200078ec0ff */
[----:B------:R-:W-:Y:S01]  /*0310*/  UIADD3 UR4, UPT, UPT, UR4, 0x1000, URZ ;  /* 0x0000100004047890 */ /* 0x000fe2000fffe0ff */
[----:B------:R-:W-:-:S02]  /*0320*/  IADD3 R13, PT, PT, R13, UR5, RZ ;  /* 0x000000050d0d7c10 */ /* 0x000fc4000fffe0ff */
[----:B------:R-:W-:Y:S01]  /*0330*/  LOP3.LUT R14, R2, 0x200, RZ, 0xfc, !PT ;  /* 0x00000200020e7812 */ /* 0x000fe200078efcff */
[----:B------:R-:W-:Y:S01]  /*0340*/  ULEA UR4, UR6, UR4, 0x18 ;  /* 0x0000000406047291 */ /* 0x000fe2000f8ec0ff */
[----:B------:R-:W-:Y:S01]  /*0350*/  LEA R9, R8, UR7, 0x7 ;  /* 0x0000000708097c11 */ /* 0x000fe2000f8e38ff */
[----:B------:R-:W-:Y:S01]  /*0360*/  USHF.R.S32.HI UR7, URZ, 0x1f, UR9 ;  /* 0x0000001fff077899 */ /* 0x000fe20008011409 */
[C---:B------:R-:W-:Y:S01]  /*0370*/  LOP3.LUT R15, R2.reuse, 0x300, RZ, 0xfc, !PT ;  /* 0x00000300020f7812 */ /* 0x040fe200078efcff */
[----:B------:R-:W-:Y:S01]  /*0380*/  IMAD R20, R13, UR10, R10 ;  /* 0x0000000a0d147c24 */ /* 0x000fe2000f8e020a */
[C---:B------:R-:W-:Y:S01]  /*0390*/  LOP3.LUT R16, R2.reuse, 0x400, RZ, 0xfc, !PT ;  /* 0x0000040002107812 */ /* 0x040fe200078efcff */
[----:B------:R-:W-:Y:S01]  /*03a0*/  ULEA.HI UR7, UR7, UR9, URZ, 0x3 ;  /* 0x0000000907077291 */ /* 0x000fe2000f8f18ff */
[C---:B------:R-:W-:Y:S02]  /*03b0*/  LOP3.LUT R17, R2.reuse, 0x500, RZ, 0xfc, !PT ;  /* 0x0000050002117812 */ /* 0x040fe400078efcff */
[C---:B------:R-:W-:Y:S01]  /*03c0*/  LOP3.LUT R18, R2.reuse, 0x600, RZ, 0xfc, !PT ;  /* 0x0000060002127812 */ /* 0x040fe200078efcff */
[----:B------:R-:W-:Y:S01]  /*03d0*/  USHF.R.S32.HI UR9, URZ, 0x3, UR7 ;  /* 0x00000003ff097899 */ /* 0x000fe20008011407 */
[----:B------:R-:W-:-:S02]  /*03e0*/  LOP3.LUT R19, R2, 0x700, RZ, 0xfc, !PT ;  /* 0x0000070002137812 */ /* 0x000fc400078efcff */
[----:B------:R-:W-:Y:S02]  /*03f0*/  IADD3 R5, PT, PT, R12, -R5, RZ ;  /* 0x800000050c057210 */ /* 0x000fe40007ffe0ff */
[----:B------:R-:W-:Y:S02]  /*0400*/  SHF.R.S32.HI R40, RZ, 0x3, R3 ;  /* 0x00000003ff287819 */ /* 0x000fe40000011403 */
[----:B------:R-:W-:Y:S02]  /*0410*/  IADD3 R9, PT, PT, R9, R4, RZ ;  /* 0x0000000409097210 */ /* 0x000fe40007ffe0ff */
[----:B------:R-:W-:Y:S02]  /*0420*/  SHF.R.U32.HI R11, RZ, 0x6, R2 ;  /* 0x00000006ff0b7819 */ /* 0x000fe40000011602 */
[----:B------:R-:W-:Y:S02]  /*0430*/  MOV R38, RZ ;  /* 0x000000ff00267202 */ /* 0x000fe40000000f00 */
[----:B------:R-:W-:-:S02]  /*0440*/  SHF.R.U32.HI R14, RZ, 0x6, R14 ;  /* 0x00000006ff0e7819 */ /* 0x000fc4000001160e */
[----:B------:R-:W-:Y:S02]  /*0450*/  SHF.R.U32.HI R15, RZ, 0x6, R15 ;  /* 0x00000006ff0f7819 */ /* 0x000fe4000001160f */
[----:B------:R-:W-:Y:S02]  /*0460*/  SHF.R.U32.HI R16, RZ, 0x6, R16 ;  /* 0x00000006ff107819 */ /* 0x000fe40000011610 */
[----:B------:R-:W-:Y:S02]  /*0470*/  SHF.R.U32.HI R17, RZ, 0x6, R17 ;  /* 0x00000006ff117819 */ /* 0x000fe40000011611 */
[----:B------:R-:W-:Y:S02]  /*0480*/  SHF.R.U32.HI R18, RZ, 0x6, R18 ;  /* 0x00000006ff127819 */ /* 0x000fe40000011612 */
[----:B------:R-:W-:Y:S02]  /*0490*/  SHF.R.U32.HI R19, RZ, 0x6, R19 ;  /* 0x00000006ff137819 */ /* 0x000fe40000011613 */
[----:B------:R-:W-:-:S02]  /*04a0*/  SHF.L.U32 R3, R5, 0x2, RZ ;  /* 0x0000000205037819 */ /* 0x000fc400000006ff */
[----:B------:R-:W-:Y:S01]  /*04b0*/  IADD3 R21, PT, PT, R0, UR4, RZ ;  /* 0x0000000400157c10 */ /* 0x000fe2000fffe0ff */
[----:B------:R-:W-:-:S06]  /*04c0*/  UMOV UR4, URZ ;  /* 0x000000ff00047c82 */ /* 0x000fcc0008000000 */
.L_x_20:
[----:B------:R-:W0:Y:S01]  /*04d0*/  LDCU.64 UR14, c[0x0][0x3b0] ;  /* 0x00007600ff0e77ac */ /* 0x000e220008000a00 */
[----:B------:R-:W-:Y:S01]  /*04e0*/  IABS R24, UR4 ;  /* 0x0000000400187c13 */ /* 0x000fe20008000000 */
[----:B------:R-:W-:Y:S01]  /*04f0*/  BSSY.RECONVERGENT B0, `(.L_x_1) ;  /* 0x000004d000007945 */ /* 0x000fe20003800200 */
[----:B------:R-:W-:Y:S01]  /*0500*/  IADD3 R27, PT, PT, R11, UR4, RZ ;  /* 0x000000040b1b7c10 */ /* 0x000fe2000fffe0ff */
[----:B------:R-:W1:Y:S01]  /*0510*/  LDCU UR11, c[0x0][0x3ac] ;  /* 0x00007580ff0b77ac */ /* 0x000e620008000800 */
[----:B0-----:R-:W-:Y:S01]  /*0520*/  IABS R23, UR15 ;  /* 0x0000000f00177c13 */ /* 0x001fe20008000000 */
[----:B------:R-:W-:-:S03]  /*0530*/  UISETP.NE.AND UP0, UPT, UR15, URZ, UPT ;  /* 0x000000ff0f00728c */ /* 0x000fc6000bf05270 */
[----:B------:R-:W0:Y:S08]  /*0540*/  I2F.RP R0, R23 ;  /* 0x0000001700007306 */ /* 0x000e300000209400 */
[----:B0-----:R-:W0:Y:S02]  /*0550*/  MUFU.RCP R0, R0 ;  /* 0x0000000000007308 */ /* 0x001e240000001000 */
[----:B0-----:R-:W-:-:S06]  /*0560*/  IADD3 R4, PT, PT, R0, 0xffffffe, RZ ;  /* 0x0ffffffe00047810 */ /* 0x001fcc0007ffe0ff */
[----:B------:R0:W2:Y:S02]  /*0570*/  F2I.FTZ.U32.TRUNC.NTZ R5, R4 ;  /* 0x0000000400057305 */ /* 0x0000a4000021f000 */
[----:B0-----:R-:W-:Y:S01]  /*0580*/  HFMA2 R4, -RZ, RZ, 0, 0 ;  /* 0x00000000ff047431 */ /* 0x001fe200000001ff */
[----:B--2---:R-:W-:Y:S02]  /*0590*/  R2UR UR7, R5 ;  /* 0x00000000050772ca */ /* 0x004fe400000e0000 */
[----:B------:R-:W-:Y:S02]  /*05a0*/  IADD3 R22, PT, PT, RZ, -R5, RZ ;  /* 0x80000005ff167210 */ /* 0x000fe40007ffe0ff */
[----:B------:R-:W-:-:S03]  /*05b0*/  R2UR UR6, R4 ;  /* 0x00000000040672ca */ /* 0x000fc600000e0000 */
[----:B------:R-:W-:Y:S01]  /*05c0*/  IMAD R25, R22, R23, RZ ;  /* 0x0000001716197224 */ /* 0x000fe200078e02ff */
[----:B------:R-:W-:-:S04]  /*05d0*/  MOV R22, R24 ;  /* 0x0000001800167202 */ /* 0x000fc80000000f00 */
[----:B------:R-:W-:-:S05]  /*05e0*/  R2UR UR10, R22 ;  /* 0x00000000160a72ca */ /* 0x000fca00000e0000 */
[----:B------:R-:W-:Y:S02]  /*05f0*/  IMAD.HI.U32 R25, R5, R25, UR6 ;  /* 0x0000000605197e27 */ /* 0x000fe4000f8e0019 */
[----:B------:R-:W0:Y:S03]  /*0600*/  LDC.64 R4, c[0x0][0x398] ;  /* 0x0000e600ff047b82 */ /* 0x000e260000000a00 */
[----:B------:R-:W-:-:S13]  /*0610*/  R2UR UR6, R25 ;  /* 0x00000000190672ca */ /* 0x000fda00000e0000 */
[----:B------:R-:W-:Y:S02]  /*0620*/  UIMAD.WIDE.U32 UR6, UR6, UR10, URZ ;  /* 0x0000000a060672a5 */ /* 0x000fe4000f8e00ff */
[----:B------:R-:W-:-:S04]  /*0630*/  ULOP3.LUT UR6, UR4, UR15, URZ, 0x3c, !UPT ;  /* 0x0000000f04067292 */ /* 0x000fc8000f8e3cff */
[----:B------:R-:W-:-:S05]  /*0640*/  IADD3 R0, PT, PT, RZ, -UR7, RZ ;  /* 0x80000007ff007c10 */ /* 0x000fca000fffe0ff */
[----:B------:R-:W-:-:S05]  /*0650*/  IMAD R0, R23, R0, UR10 ;  /* 0x0000000a17007e24 */ /* 0x000fca000f8e0200 */
[----:B------:R-:W-:-:S13]  /*0660*/  ISETP.GT.U32.AND P0, PT, R23, R0, PT ;  /* 0x000000001700720c */ /* 0x000fda0003f04070 */
[----:B------:R-:W-:Y:S01]  /*0670*/  VOTEU.ANY UP2, P0 ;  /* 0x0000000000ff7886 */ /* 0x000fe20000040100 */
[----:B------:R-:W-:-:S04]  /*0680*/  PLOP3.LUT P0, PT, PT, PT, UP2, 0x80, 0x8 ;  /* 0x000000000008781c */ /* 0x000fc80003f0f028 */
[----:B------:R-:W-:Y:S02]  /*0690*/  @!UP2 UIADD3 UR7, UPT, UPT, UR7, 0x1, URZ ;  /* 0x000000010707a890 */ /* 0x000fe4000fffe0ff */
[----:B------:R-:W-:-:S07]  /*06a0*/  UISETP.GE.AND UP2, UPT, UR6, URZ, UPT ;  /* 0x000000ff0600728c */ /* 0x000fce000bf46270 */
[----:B------:R-:W-:-:S04]  /*06b0*/  @!P0 IADD3 R0, PT, PT, R0, -R23, RZ ;  /* 0x8000001700008210 */ /* 0x000fc80007ffe0ff */
[----:B------:R-:W-:-:S13]  /*06c0*/  ISETP.GE.U32.AND P0, PT, R0, R23, PT ;  /* 0x000000170000720c */ /* 0x000fda0003f06070 */
[----:B------:R-:W-:Y:S01]  /*06d0*/  VOTEU.ANY UP1, P0 ;  /* 0x0000000000ff7886 */ /* 0x000fe20000020100 */
[----:B------:R-:W-:-:S04]  /*06e0*/  ISETP.GE.AND P0, PT, R12, UR14, PT ;  /* 0x0000000e0c007c0c */ /* 0x000fc8000bf06270 */
[----:B------:R-:W-:Y:S01]  /*06f0*/  @UP1 UIADD3 UR7, UPT, UPT, UR7, 0x1, URZ ;  /* 0x0000000107071890 */ /* 0x000fe2000fffe0ff */
[----:B-1----:R-:W-:-:S03]  /*0700*/  ISETP.GE.OR P0, PT, R27, UR11, P0 ;  /* 0x0000000b1b007c0c */ /* 0x002fc60008706670 */
[----:B------:R-:W-:Y:S02]  /*0710*/  @!UP2 UIADD3 UR7, UPT, UPT, -UR7, URZ, URZ ;  /* 0x000000ff0707a290 */ /* 0x000fe4000fffe1ff */
[----:B------:R-:W-:-:S06]  /*0720*/  @!UP0 ULOP3.LUT UR7, URZ, UR15, URZ, 0x33, !UPT ;  /* 0x0000000fff078292 */ /* 0x000fcc000f8e33ff */
[----:B------:R-:W-:Y:S01]  /*0730*/  MOV R23, UR7 ;  /* 0x0000000700177c02 */ /* 0x000fe20008000f00 */
[----:B------:R-:W-:-:S04]  /*0740*/  UIMAD UR7, UR7, UR9, URZ ;  /* 0x00000009070772a4 */ /* 0x000fc8000f8e02ff */
[----:B------:R-:W-:-:S04]  /*0750*/  IMAD R23, R23, UR14, R12 ;  /* 0x0000000e17177c24 */ /* 0x000fc8000f8e020c */
[----:B0-----:R-:W-:Y:S01]  /*0760*/  IMAD.WIDE R4, R23, 0x2, R4 ;  /* 0x0000000217047825 */ /* 0x001fe200078e0204 */
[----:B------:R-:W-:Y:S06]  /*0770*/  @P0 BRA `(.L_x_2) ;  /* 0x00000000008c0947 */ /* 0x000fec0003800000 */
[----:B------:R-:W0:Y:S01]  /*0780*/  LDC.64 R24, c[0x0][0x388] ;  /* 0x0000e200ff187b82 */ /* 0x000e220000000a00 */
[----:B------:R-:W-:Y:S01]  /*0790*/  IADD3 R29, PT, PT, R40, UR7, RZ ;  /* 0x00000007281d7c10 */ /* 0x000fe2000fffe0ff */
[----:B------:R-:W-:-:S06]  /*07a0*/  IMAD R27, R27, UR9, R40 ;  /* 0x000000091b1b7c24 */ /* 0x000fcc000f8e0228 */
[----:B------:R-:W1:Y:S01]  /*07b0*/  LDC.64 R22, c[0x0][0x390] ;  /* 0x0000e400ff167b82 */ /* 0x000e620000000a00 */
[----:B0-----:R-:W-:Y:S02]  /*07c0*/  IMAD.WIDE R24, R27, 0x4, R24 ;  /* 0x000000041b187825 */ /* 0x001fe400078e0218 */
[----:B------:R-:W2:Y:S04]  /*07d0*/  LDG.E.U16.CONSTANT R27, desc[UR12][R4.64] ;  /* 0x0000000c041b7981 */ /* 0x000ea8000c1e9500 */
[----:B------:R-:W3:Y:S01]  /*07e0*/  LDG.E.CONSTANT R24, desc[UR12][R24.64] ;  /* 0x0000000c18187981 */ /* 0x000ee2000c1e9900 */
[----:B-1----:R-:W-:-:S06]  /*07f0*/  IMAD.WIDE R22, R29, 0x4, R22 ;  /* 0x000000041d167825 */ /* 0x002fcc00078e0216 */
[----:B------:R0:W4:Y:S01]  /*0800*/  LDG.E.CONSTANT R22, desc[UR12][R22.64] ;  /* 0x0000000c16167981 */ /* 0x000122000c1e9900 */
[C---:B------:R-:W-:Y:S02]  /*0810*/  ISETP.EQ.AND P0, PT, R3.reuse, RZ, PT ;  /* 0x000000ff0300720c */ /* 0x040fe40003f02270 */
[C---:B------:R-:W-:Y:S02]  /*0820*/  ISETP.EQ.AND P1, PT, R3.reuse, 0x4, PT ;  /* 0x000000040300780c */ /* 0x040fe40003f22270 */
[C---:B------:R-:W-:Y:S02]  /*0830*/  ISETP.EQ.AND P2, PT, R3.reuse, 0x8, PT ;  /* 0x000000080300780c */ /* 0x040fe40003f42270 */
[----:B------:R-:W-:-:S07]  /*0840*/  ISETP.EQ.AND P3, PT, R3, 0xc, PT ;  /* 0x0000000c0300780c */ /* 0x000fce0003f62270 */
[----:B------:R-:W-:Y:S02]  /*0850*/  @P0 MOV R0, RZ ;  /* 0x000000ff00000202 */ /* 0x000fe40000000f00 */
[C---:B------:R-:W-:Y:S02]  /*0860*/  ISETP.EQ.AND P0, PT, R3.reuse, 0x10, PT ;  /* 0x000000100300780c */ /* 0x040fe40003f02270 */
[----:B------:R-:W-:Y:S02]  /*0870*/  @P1 MOV R0, 0x4 ;  /* 0x0000000400001802 */ /* 0x000fe40000000f00 */
[C---:B------:R-:W-:Y:S02]  /*0880*/  ISETP.EQ.AND P1, PT, R3.reuse, 0x14, PT ;  /* 0x000000140300780c */ /* 0x040fe40003f22270 */
[----:B------:R-:W-:Y:S02]  /*0890*/  @P2 MOV R0, 0x1 ;  /* 0x0000000100002802 */ /* 0x000fe40000000f00 */
[----:B------:R-:W-:-:S02]  /*08a0*/  ISETP.EQ.AND P2, PT, R3, 0x18, PT ;  /* 0x000000180300780c */ /* 0x000fc40003f42270 */
[----:B------:R-:W-:Y:S02]  /*08b0*/  @P3 MOV R0, 0x5 ;  /* 0x0000000500003802 */ /* 0x000fe40000000f00 */
[----:B------:R-:W-:Y:S02]  /*08c0*/  ISETP.EQ.AND P3, PT, R3, 0x1c, PT ;  /* 0x0000001c0300780c */ /* 0x000fe40003f62270 */
[----:B------:R-:W-:-:S03]  /*08d0*/  @P0 MOV R0, 0x2 ;  /* 0x0000000200000802 */ /* 0x000fc60000000f00 */
[----:B------:R-:W-:-:S04]  /*08e0*/  @P1 MOV R0, 0x6 ;  /* 0x0000000600001802 */ /* 0x000fc80000000f00 */
[----:B------:R-:W-:-:S04]  /*08f0*/  @P2 MOV R0, 0x3 ;  /* 0x0000000300002802 */ /* 0x000fc80000000f00 */
[----:B------:R-:W-:-:S04]  /*0900*/  @P3 MOV R0, 0x7 ;  /* 0x0000000700003802 */ /* 0x000fc80000000f00 */
[----:B0-----:R-:W-:-:S04]  /*0910*/  SHF.L.U32 R23, R0, 0x2, RZ ;  /* 0x0000000200177819 */ /* 0x001fc800000006ff */
[----:B---3--:R-:W-:-:S04]  /*0920*/  SHF.R.S32.HI R24, RZ, R23, R24 ;  /* 0x00000017ff187219 */ /* 0x008fc80000011418 */
[----:B------:R-:W-:Y:S02]  /*0930*/  LOP3.LUT R24, R24, 0xf, RZ, 0xc0, !PT ;  /* 0x0000000f18187812 */ /* 0x000fe400078ec0ff */
[----:B----4-:R-:W-:-:S04]  /*0940*/  SHF.R.S32.HI R22, RZ, R23, R22 ;  /* 0x00000017ff167219 */ /* 0x010fc80000011416 */
[----:B------:R-:W-:-:S04]  /*0950*/  LOP3.LUT R23, R22, 0xf, RZ, 0xc0, !PT ;  /* 0x0000000f16177812 */ /* 0x000fc800078ec0ff */
[----:B------:R-:W-:-:S04]  /*0960*/  IADD3 R23, PT, PT, R24, -R23, RZ ;  /* 0x8000001718177210 */ /* 0x000fc80007ffe0ff */
[----:B------:R-:W-:-:S04]  /*0970*/  I2FP.F32.S32 R23, R23 ;  /* 0x0000001700177245 */ /* 0x000fc80000201400 */
[----:B------:R-:W-:-:S05]  /*0980*/  F2FP.F16.F32.PACK_AB R23, RZ, R23 ;  /* 0x00000017ff17723e */ /* 0x000fca00000000ff */
[----:B--2---:R-:W-:Y:S01]  /*0990*/  HMUL2 R26, R23.H0_H0, R27.H0_H0 ;  /* 0x2000001b171a7232 */ /* 0x004fe20000000800 */
[----:B------:R-:W-:Y:S06]  /*09a0*/  BRA `(.L_x_3) ;  /* 0x0000000000047947 */ /* 0x000fec0003800000 */
.L_x_2:
[----:B------:R-:W-:-:S07]  /*09b0*/  PRMT R26, RZ, 0x7610, R26 ;  /* 0x00007610ff1a7816 */ /* 0x000fce000000001a */
.L_x_3:
[----:B------:R-:W-:Y:S05]  /*09c0*/  BSYNC.RECONVERGENT B0 ;  /* 0x0000000000007941 */ /* 0x000fea0003800200 */
.L_x_1:
[----:B------:R-:W0:Y:S01]  /*09d0*/  S2UR UR10, SR_CgaCtaId ;  /* 0x00000000000a79c3 */ /* 0x000e220000008800 */
[----:B------:R-:W-:Y:S01]  /*09e0*/  ISETP.GE.AND P0, PT, R12, UR14, PT ;  /* 0x0000000e0c007c0c */ /* 0x000fe2000bf06270 */
[----:B------:R-:W-:Y:S01]  /*09f0*/  UMOV UR6, 0x400 ;  /* 0x0000040000067882 */ /* 0x000fe20000000000 */
[----:B------:R-:W-:Y:S01]  /*0a00*/  IADD3 R31, PT, PT, R8, UR4, RZ ;  /* 0x00000004081f7c10 */ /* 0x000fe2000fffe0ff */
[----:B------:R-:W-:Y:S01]  /*0a10*/  BSSY.RECONVERGENT B0, `(.L_x_4) ;  /* 0x000002c000007945 */ /* 0x000fe20003800200 */
[----:B------:R-:W-:Y:S02]  /*0a20*/  IADD3 R27, PT, PT, R14, UR4, RZ ;  /* 0x000000040e1b7c10 */ /* 0x000fe4000fffe0ff */
[----:B------:R-:W-:Y:S02]  /*0a30*/  ISETP.LT.AND P2, PT, R31, UR11, !P0 ;  /* 0x0000000b1f007c0c */ /* 0x000fe4000c741270 */
[----:B------:R-:W-:Y:S02]  /*0a40*/  SHF.L.U32 R29, R2, 0x1, RZ ;  /* 0x00000001021d7819 */ /* 0x000fe400000006ff */
[----:B------:R-:W-:-:S02]  /*0a50*/  ISETP.LT.AND P1, PT, R27, UR11, !P0 ;  /* 0x0000000b1b007c0c */ /* 0x000fc4000c721270 */
[----:B------:R-:W-:-:S07]  /*0a60*/  LOP3.LUT R29, R29, 0x7e, RZ, 0xc0, !PT ;  /* 0x0000007e1d1d7812 */ /* 0x000fce00078ec0ff */
[----:B------:R-:W-:Y:S01]  /*0a70*/  @!P2 PRMT R22, RZ, 0x7610, R22 ;  /* 0x00007610ff16a816 */ /* 0x000fe20000000016 */
[----:B0-----:R-:W-:-:S06]  /*0a80*/  ULEA UR6, UR10, UR6, 0x18 ;  /* 0x000000060a067291 */ /* 0x001fcc000f8ec0ff */
[----:B------:R-:W-:Y:S01]  /*0a90*/  LEA R0, R11, UR6, 0x7 ;  /* 0x000000060b007c11 */ /* 0x000fe2000f8e38ff */
[----:B------:R-:W-:Y:S06]  /*0aa0*/  @!P2 BRA `(.L_x_5) ;  /* 0x000000000088a947 */ /* 0x000fec0003800000 */
[----:B------:R-:W0:Y:S01]  /*0ab0*/  LDC.64 R24, c[0x0][0x388] ;  /* 0x0000e200ff187b82 */ /* 0x000e220000000a00 */
[----:B------:R-:W-:Y:S01]  /*0ac0*/  IMAD R31, R31, UR9, R40 ;  /* 0x000000091f1f7c24 */ /* 0x000fe2000f8e0228 */
[----:B------:R-:W-:Y:S01]  /*0ad0*/  IADD3 R33, PT, PT, R40, UR7, RZ ;  /* 0x0000000728217c10 */ /* 0x000fe2000fffe0ff */
[----:B------:R-:W2:Y:S05]  /*0ae0*/  LDG.E.U16.CONSTANT R30, desc[UR12][R4.64] ;  /* 0x0000000c041e7981 */ /* 0x000eaa000c1e9500 */
[----:B------:R-:W1:Y:S01]  /*0af0*/  LDC.64 R22, c[0x0][0x390] ;  /* 0x0000e400ff167b82 */ /* 0x000e620000000a00 */
[----:B0-----:R-:W-:-:S06]  /*0b00*/  IMAD.WIDE R24, R31, 0x4, R24 ;  /* 0x000000041f187825 */ /* 0x001fcc00078e0218 */
        /* <DEDUP_REMOVED lines=27> */
[----:B--2---:R-:W-:-:S07]  /*0cc0*/  HMUL2 R22, R23.H0_H0, R30.H0_H0 ;  /* 0x2000001e17167232 */ /* 0x004fce0000000800 */
.L_x_5:
[----:B------:R-:W-:Y:S05]  /*0cd0*/  BSYNC.RECONVERGENT B0 ;  /* 0x0000000000007941 */ /* 0x000fea0003800200 */
.L_x_4:
[----:B------:R-:W-:Y:S01]  /*0ce0*/  BSSY.RECONVERGENT B0, `(.L_x_6) ;  /* 0x0000028000007945 */ /* 0x000fe20003800200 */
[----:B------:R-:W-:Y:S02]  /*0cf0*/  IADD3 R31, PT, PT, R29, R0, RZ ;  /* 0x000000001d1f7210 */ /* 0x000fe40007ffe0ff */
[----:B------:R-:W-:Y:S02]  /*0d00*/  PRMT R0, R22, 0x7610, R0 ;  /* 0x0000761016007816 */ /* 0x000fe40000000000 */
[----:B------:R-:W-:Y:S02]  /*0d10*/  LEA R28, R14, UR6, 0x7 ;  /* 0x000000060e1c7c11 */ /* 0x000fe4000f8e38ff */
[----:B------:R-:W-:Y:S01]  /*0d20*/  @!P1 PRMT R22, RZ, 0x7610, R22 ;  /* 0x00007610ff169816 */ /* 0x000fe20000000016 */
[----:B------:R-:W-:Y:S06]  /*0d30*/  @!P1 BRA `(.L_x_7) ;  /* 0x0000000000889947 */ /* 0x000fec0003800000 */
[----:B------:R-:W0:Y:S01]  /*0d40*/  LDC.64 R24, c[0x0][0x388] ;  /* 0x0000e200ff187b82 */ /* 0x000e220000000a00 */
[----:B------:R-:W-:Y:S01]  /*0d50*/  IMAD R27, R27, UR9, R40 ;  /* 0x000000091b1b7c24 */ /* 0x000fe2000f8e0228 */
[----:B------:R-:W-:-:S06]  /*0d60*/  IADD3 R33, PT, PT, R40, UR7, RZ ;  /* 0x0000000728217c10 */ /* 0x000fcc000fffe0ff */
[----:B------:R-:W1:Y:S01]  /*0d70*/  LDC.64 R22, c[0x0][0x390] ;  /* 0x0000e400ff167b82 */ /* 0x000e620000000a00 */
[----:B0-----:R-:W-:-:S06]  /*0d80*/  IMAD.WIDE R24, R27, 0x4, R24 ;  /* 0x000000041b187825 */ /* 0x001fcc00078e0218 */
[----:B------:R-:W2:Y:S01]  /*0d90*/  LDG.E.CONSTANT R24, desc[UR12][R24.64] ;  /* 0x0000000c18187981 */ /* 0x000ea2000c1e9900 */
[----:B-1----:R-:W-:-:S03]  /*0da0*/  IMAD.WIDE R22, R33, 0x4, R22 ;  /* 0x0000000421167825 */ /* 0x002fc600078e0216 */
[----:B------:R-:W3:Y:S04]  /*0db0*/  LDG.E.U16.CONSTANT R33, desc[UR12][R4.64] ;  /* 0x0000000c04217981 */ /* 0x000ee8000c1e9500 */
[----:B------:R-:W4:Y:S01]  /*0dc0*/  LDG.E.CONSTANT R22, desc[UR12][R22.64] ;  /* 0x0000000c16167981 */ /* 0x000f22000c1e9900 */
        /* <DEDUP_REMOVED lines=16> */
[----:B------:R-:W-:-:S04]  /*0ed0*/  SHF.L.U32 R27, R27, 0x2, RZ ;  /* 0x000000021b1b7819 */ /* 0x000fc800000006ff */
[----:B--2---:R-:W-:-:S04]  /*0ee0*/  SHF.R.S32.HI R24, RZ, R27, R24 ;  /* 0x0000001bff187219 */ /* 0x004fc80000011418 */
[----:B------:R-:W-:Y:S02]  /*0ef0*/  LOP3.LUT R24, R24, 0xf, RZ, 0xc0, !PT ;  /* 0x0000000f18187812 */ /* 0x000fe400078ec0ff */
[----:B----4-:R-:W-:-:S04]  /*0f00*/  SHF.R.S32.HI R27, RZ, R27, R22 ;  /* 0x0000001bff1b7219 */ /* 0x010fc80000011416 */
[----:B------:R-:W-:-:S04]  /*0f10*/  LOP3.LUT R27, R27, 0xf, RZ, 0xc0, !PT ;  /* 0x0000000f1b1b7812 */ /* 0x000fc800078ec0ff */
[----:B------:R-:W-:-:S04]  /*0f20*/  IADD3 R24, PT, PT, R24, -R27, RZ ;  /* 0x8000001b18187210 */ /* 0x000fc80007ffe0ff */
[----:B------:R-:W-:-:S04]  /*0f30*/  I2FP.F32.S32 R24, R24 ;  /* 0x0000001800187245 */ /* 0x000fc80000201400 */
[----:B------:R-:W-:-:S05]  /*0f40*/  F2FP.F16.F32.PACK_AB R24, RZ, R24 ;  /* 0x00000018ff18723e */ /* 0x000fca00000000ff */
[----:B---3--:R-:W-:-:S07]  /*0f50*/  HMUL2 R22, R24.H0_H0, R33.H0_H0 ;  /* 0x2000002118167232 */ /* 0x008fce0000000800 */
.L_x_7:
[----:B------:R-:W-:Y:S05]  /*0f60*/  BSYNC.RECONVERGENT B0 ;  /* 0x0000000000007941 */ /* 0x000fea0003800200 */
.L_x_6:
[----:B------:R-:W-:Y:S01]  /*0f70*/  IADD3 R41, PT, PT, R15, UR4, RZ ;  /* 0x000000040f297c10 */ /* 0x000fe2000fffe0ff */
[----:B------:R0:W-:Y:S01]  /*0f80*/  STS.U16 [R31], R26 ;  /* 0x0000001a1f007388 */ /* 0x0001e20000000400 */
[----:B------:R-:W-:Y:S01]  /*0f90*/  IADD3 R28, PT, PT, R29, R28, RZ ;  /* 0x0000001c1d1c7210 */ /* 0x000fe20007ffe0ff */
[----:B------:R-:W-:Y:S01]  /*0fa0*/  BSSY.RECONVERGENT B0, `(.L_x_8) ;  /* 0x000003a000007945 */ /* 0x000fe20003800200 */
[----:B------:R-:W-:Y:S01]  /*0fb0*/  ISETP.LT.AND P4, PT, R41, UR11, !P0 ;  /* 0x0000000b29007c0c */ /* 0x000fe2000c781270 */
[----:B------:R1:W-:Y:S01]  /*0fc0*/  STS.U16 [R9], R0 ;  /* 0x0000000009007388 */ /* 0x0003e20000000400 */
[----:B------:R-:W-:Y:S02]  /*0fd0*/  IADD3 R39, PT, PT, R16, UR4, RZ ;  /* 0x0000000410277c10 */ /* 0x000fe4000fffe0ff */
[----:B------:R-:W-:Y:S01]  /*0fe0*/  IADD3 R37, PT, PT, R17, UR4, RZ ;  /* 0x0000000411257c10 */ /* 0x000fe2000fffe0ff */
[----:B------:R2:W-:Y:S01]  /*0ff0*/  STS.U16 [R28], R22 ;  /* 0x000000161c007388 */ /* 0x0005e20000000400 */
[----:B------:R-:W-:-:S02]  /*1000*/  IADD3 R35, PT, PT, R18, UR4, RZ ;  /* 0x0000000412237c10 */ /* 0x000fc4000fffe0ff */
[----:B0-----:R-:W-:Y:S02]  /*1010*/  LEA R26, R16, UR6, 0x7 ;  /* 0x00000006101a7c11 */ /* 0x001fe4000f8e38ff */
[----:B------:R-:W-:Y:S02]  /*1020*/  IADD3 R33, PT, PT, R19, UR4, RZ ;  /* 0x0000000413217c10 */ /* 0x000fe4000fffe0ff */
[----:B-1----:R-:W-:Y:S02]  /*1030*/  LEA R0, R15, UR6, 0x7 ;  /* 0x000000060f007c11 */ /* 0x002fe4000f8e38ff */
[----:B------:R-:W-:Y:S02]  /*1040*/  LEA R24, R19, UR6, 0x7 ;  /* 0x0000000613187c11 */ /* 0x000fe4000f8e38ff */
[----:B--2---:R-:W-:Y:S02]  /*1050*/  LEA R22, R17, UR6, 0x7 ;  /* 0x0000000611167c11 */ /* 0x004fe4000f8e38ff */
[----:B------:R-:W-:-:S02]  /*1060*/  LEA R28, R18, UR6, 0x7 ;  /* 0x00000006121c7c11 */ /* 0x000fc4000f8e38ff */
[----:B------:R-:W-:Y:S02]  /*1070*/  ISETP.LT.AND P1, PT, R39, UR11, !P0 ;  /* 0x0000000b27007c0c */ /* 0x000fe4000c721270 */
[----:B------:R-:W-:Y:S02]  /*1080*/  ISETP.LT.AND P2, PT, R37, UR11, !P0 ;  /* 0x0000000b25007c0c */ /* 0x000fe4000c741270 */
[----:B------:R-:W-:Y:S02]  /*1090*/  ISETP.LT.AND P3, PT, R35, UR11, !P0 ;  /* 0x0000000b23007c0c */ /* 0x000fe4000c761270 */
[C---:B------:R-:W-:Y:S02]  /*10a0*/  IADD3 R0, PT, PT, R29.reuse, R0, RZ ;  /* 0x000000001d007210 */ /* 0x040fe40007ffe0ff */
[C---:B------:R-:W-:Y:S02]  /*10b0*/  IADD3 R26, PT, PT, R29.reuse, R26, RZ ;  /* 0x0000001a1d1a7210 */ /* 0x040fe40007ffe0ff */
[----:B------:R-:W-:-:S02]  /*10c0*/  IADD3 R27, PT, PT, R29, R22, RZ ;  /* 0x000000161d1b7210 */ /* 0x000fc40007ffe0ff */
[----:B------:R-:W-:Y:S02]  /*10d0*/  IADD3 R28, PT, PT, R29, R28, RZ ;  /* 0x0000001c1d1c7210 */ /* 0x000fe40007ffe0ff */
[----:B------:R-:W-:Y:S02]  /*10e0*/  ISETP.LT.AND P0, PT, R33, UR11, !P0 ;  /* 0x0000000b21007c0c */ /* 0x000fe4000c701270 */
[----:B------:R-:W-:Y:S02]  /*10f0*/  IADD3 R29, PT, PT, R29, R24, RZ ;  /* 0x000000181d1d7210 */ /* 0x000fe40007ffe0ff */
[----:B------:R-:W-:Y:S01]  /*1100*/  @!P4 PRMT R30, RZ, 0x7610, R30 ;  /* 0x00007610ff1ec816 */ /* 0x000fe2000000001e */
[----:B------:R-:W-:Y:S08]  /*1110*/  @!P4 BRA `(.L_x_9) ;  /* 0x000000000088c947 */ /* 0x000ff00003800000 */
        /* <DEDUP_REMOVED lines=11> */
[----:B------:R-:W-:-:S09]  /*11d0*/  ISETP.EQ.AND P6, PT, R3, 0x8, PT ;  /* 0x000000080300780c */ /* 0x000fd20003fc2270 */
[----:B------:R-:W-:Y:S02]  /*11e0*/  @P5 MOV R30, RZ ;  /* 0x000000ff001e5202 */ /* 0x000fe40000000f00 */
[C---:B------:R-:W-:Y:S02]  /*11f0*/  ISETP.EQ.AND P5, PT, R3.reuse, 0xc, PT ;  /* 0x0000000c0300780c */ /* 0x040fe40003fa2270 */
[----:B------:R-:W-:Y:S02]  /*1200*/  @P4 MOV R30, 0x4 ;  /* 0x00000004001e4802 */ /* 0x000fe40000000f00 */
[C---:B------:R-:W-:Y:S02]  /*1210*/  ISETP.EQ.AND P4, PT, R3.reuse, 0x10, PT ;  /* 0x000000100300780c */ /* 0x040fe40003f82270 */
[----:B------:R-:W-:Y:S02]  /*1220*/  @P6 MOV R30, 0x1 ;  /* 0x00000001001e6802 */ /* 0x000fe40000000f00 */
[----:B------:R-:W-:-:S05]  /*1230*/  ISETP.EQ.AND P6, PT, R3, 0x14, PT ;  /* 0x000000140300780c */ /* 0x000fca0003fc2270 */
[----:B------:R-:W-:Y:S02]  /*1240*/  @P5 MOV R30, 0x5 ;  /* 0x00000005001e5802 */ /* 0x000fe40000000f00 */
[C---:B------:R-:W-:Y:S02]  /*1250*/  ISETP.EQ.AND P5, PT, R3.reuse, 0x18, PT ;  /* 0x000000180300780c */ /* 0x040fe40003fa2270 */
[----:B------:R-:W-:Y:S02]  /*1260*/  @P4 MOV R30, 0x2 ;  /* 0x00000002001e4802 */ /* 0x000fe40000000f00 */
[----:B------:R-:W-:Y:S02]  /*1270*/  ISETP.EQ.AND P4, PT, R3, 0x1c, PT ;  /* 0x0000001c0300780c */ /* 0x000fe40003f82270 */
[----:B------:R-:W-:-:S07]  /*1280*/  @P6 MOV R30, 0x6 ;  /* 0x00000006001e6802 */ /* 0x000fce0000000f00 */
        /* <DEDUP_REMOVED lines=11> */
.L_x_9:
[----:B------:R-:W-:Y:S05]  /*1340*/  BSYNC.RECONVERGENT B0 ;  /* 0x0000000000007941 */ /* 0x000fea0003800200 */
.L_x_8:
[----:B------:R-:W-:Y:S01]  /*1350*/  BSSY.RECONVERGENT B0, `(.L_x_10) ;  /* 0x0000025000007945 */ /* 0x000fe20003800200 */
[----:B------:R-:W-:-:S03]  /*1360*/  @!P1 PRMT R31, RZ, 0x7610, R31 ;  /* 0x00007610ff1f9816 */ /* 0x000fc6000000001f */
[----:B------:R-:W-:Y:S05]  /*1370*/  @!P1 BRA `(.L_x_11) ;  /* 0x0000000000889947 */ /* 0x000fea0003800000 */
[----:B------:R-:W0:Y:S01]  /*1380*/  LDC.64 R24, c[0x0][0x388] ;  /* 0x0000e200ff187b82 */ /* 0x000e220000000a00 */
[----:B------:R-:W-:Y:S01]  /*1390*/  IMAD R39, R39, UR9, R40 ;  /* 0x0000000927277c24 */ /* 0x000fe2000f8e0228 */
[----:B------:R-:W-:-:S06]  /*13a0*/  IADD3 R31, PT, PT, R40, UR7, RZ ;  /* 0x00000007281f7c10 */ /* 0x000fcc000fffe0ff */
[----:B------:R-:W1:Y:S01]  /*13b0*/  LDC.64 R22, c[0x0][0x390] ;  /* 0x0000e400ff167b82 */ /* 0x000e620000000a00 */
[----:B0-----:R-:W-:Y:S02]  /*13c0*/  IMAD.WIDE R24, R39, 0x4, R24 ;  /* 0x0000000427187825 */ /* 0x001fe400078e0218 */
[----:B------:R-:W2:Y:S04]  /*13d0*/  LDG.E.U16.CONSTANT R39, desc[UR12][R4.64] ;  /* 0x0000000c04277981 */ /* 0x000ea8000c1e9500 */
[----:B------:R-:W3:Y:S01]  /*13e0*/  LDG.E.CONSTANT R24, desc[UR12][R24.64] ;  /* 0x0000000c18187981 */ /* 0x000ee2000c1e9900 */
[----:B-1----:R-:W-:-:S06]  /*13f0*/  IMAD.WIDE R22, R31, 0x4, R22 ;  /* 0x000000041f167825 */ /* 0x002fcc00078e0216 */
        /* <DEDUP_REMOVED lines=26> */
.L_x_11:
[----:B------:R-:W-:Y:S05]  /*15a0*/  BSYNC.RECONVERGENT B0 ;  /* 0x0000000000007941 */ /* 0x000fea0003800200 */
.L_x_10:
[----:B------:R-:W-:Y:S01]  /*15b0*/  BSSY.RECONVERGENT B0, `(.L_x_12) ;  /* 0x0000025000007945 */ /* 0x000fe20003800200 */
[----:B------:R-:W-:-:S03]  /*15c0*/  @!P2 PRMT R32, RZ, 0x7610, R32 ;  /* 0x00007610ff20a816 */ /* 0x000fc60000000020 */
[----:B------:R-:W-:Y:S05]  /*15d0*/  @!P2 BRA `(.L_x_13) ;  /* 0x000000000088a947 */ /* 0x000fea0003800000 */
        /* <DEDUP_REMOVED lines=34> */
.L_x_13:
[----:B------:R-:W-:Y:S05]  /*1800*/  BSYNC.RECONVERGENT B0 ;  /* 0x0000000000007941 */ /* 0x000fea0003800200 */
.L_x_12:
        /* <DEDUP_REMOVED lines=37> */
.L_x_15:
[----:B------:R-:W-:Y:S05]  /*1a60*/  BSYNC.RECONVERGENT B0 ;  /* 0x0000000000007941 */ /* 0x000fea0003800200 */
.L_x_14:
        /* <DEDUP_REMOVED lines=37> */
.L_x_17:
[----:B------:R-:W-:Y:S05]  /*1cc0*/  BSYNC.RECONVERGENT B0 ;  /* 0x0000000000007941 */ /* 0x000fea0003800200 */
.L_x_16:
[----:B------:R-:W-:Y:S01]  /*1cd0*/  PRMT R5, R22, 0x7610, R5 ;  /* 0x0000761016057816 */ /* 0x000fe20000000005 */
[----:B------:R0:W-:Y:S01]  /*1ce0*/  STS.U16 [R0], R30 ;  /* 0x0000001e00007388 */ /* 0x0001e20000000400 */
[----:B------:R-:W-:Y:S01]  /*1cf0*/  IADD3 R4, PT, PT, R10, UR4, RZ ;  /* 0x000000040a047c10 */ /* 0x000fe2000fffe0ff */
[----:B------:R-:W-:Y:S01]  /*1d00*/  BSSY.RECONVERGENT B0, `(.L_x_18) ;  /* 0x0000019000007945 */ /* 0x000fe20003800200 */
[----:B------:R-:W-:Y:S01]  /*1d10*/  IADD3 R23, PT, PT, R20, UR4, RZ ;  /* 0x0000000414177c10 */ /* 0x000fe2000fffe0ff */
[----:B------:R0:W-:Y:S01]  /*1d20*/  STS.U16 [R26], R31 ;  /* 0x0000001f1a007388 */ /* 0x0001e20000000400 */
[----:B------:R-:W-:Y:S01]  /*1d30*/  ISETP.GE.AND P1, PT, R4, UR11, PT ;  /* 0x0000000b04007c0c */ /* 0x000fe2000bf26270 */
[----:B------:R-:W1:Y:S01]  /*1d40*/  LDCU UR6, c[0x0][0x3a8] ;  /* 0x00007500ff0677ac */ /* 0x000e620008000800 */
[----:B------:R-:W-:Y:S01]  /*1d50*/  MOV R25, R13 ;  /* 0x0000000d00197202 */ /* 0x000fe20000000f00 */
[----:B------:R0:W-:Y:S01]  /*1d60*/  STS.U16 [R27], R32 ;  /* 0x000000201b007388 */ /* 0x0001e20000000400 */
[----:B------:R-:W-:-:S02]  /*1d70*/  MOV R22, R21 ;  /* 0x0000001500167202 */ /* 0x000fc40000000f00 */
[----:B------:R-:W-:Y:S01]  /*1d80*/  MOV R24, R2 ;  /* 0x0000000200187202 */ /* 0x000fe20000000f00 */
[----:B------:R0:W-:Y:S04]  /*1d90*/  STS.U16 [R28], R34 ;  /* 0x000000221c007388 */ /* 0x0001e80000000400 */
[----:B------:R0:W-:Y:S02]  /*1da0*/  STS.U16 [R29], R5 ;  /* 0x000000051d007388 */ /* 0x0001e40000000400 */
.L_x_19:
[----:B01----:R-:W-:Y:S01]  /*1db0*/  MOV R0, UR6 ;  /* 0x0000000600007c02 */ /* 0x003fe20008000f00 */
[----:B------:R-:W0:Y:S03]  /*1dc0*/  LDC R26, c[0x0][0x3ac] ;  /* 0x0000eb00ff1a7b82 */ /* 0x000e260000000800 */
[----:B------:R-:W-:-:S13]  /*1dd0*/  ISETP.GE.OR P0, PT, R25, R0, P1 ;  /* 0x000000001900720c */ /* 0x000fda0000f06670 */
[----:B------:R-:W1:Y:S02]  /*1de0*/  @!P0 LDC.64 R4, c[0x0][0x380] ;  /* 0x0000e000ff048b82 */ /* 0x000e640000000a00 */
[----:B-1----:R-:W-:-:S06]  /*1df0*/  @!P0 IMAD.WIDE.U32 R4, R23, 0x2, R4 ;  /* 0x0000000217048825 */ /* 0x002fcc00078e0004 */
[----:B------:R-:W2:Y:S01]  /*1e00*/  @!P0 LDG.E.U16.CONSTANT R5, desc[UR12][R4.64] ;  /* 0x0000000c04058981 */ /* 0x000ea2000c1e9500 */
[----:B------:R-:W-:Y:S02]  /*1e10*/  IADD3 R25, PT, PT, R25, 0x8, RZ ;  /* 0x0000000819197810 */ /* 0x000fe40007ffe0ff */
[----:B0-----:R-:W-:Y:S01]  /*1e20*/  LEA R23, R26, R23, 0x3 ;  /* 0x000000171a177211 */ /* 0x001fe200078e18ff */
[----:B--2---:R-:W-:Y:S04]  /*1e30*/  @!P0 STS.U16 [R22], R5 ;  /* 0x0000000516008388 */ /* 0x004fe80000000400 */
[----:B------:R0:W-:Y:S01]  /*1e40*/  @P0 STS.U16 [R22], RZ ;  /* 0x000000ff16000388 */ /* 0x0001e20000000400 */
[C---:B------:R-:W-:Y:S02]  /*1e50*/  ISETP.GE.U32.AND P0, PT, R24.reuse, 0x300, PT ;  /* 0x000003001800780c */ /* 0x040fe40003f06070 */
[----:B------:R-:W-:-:S02]  /*1e60*/  IADD3 R24, PT, PT, R24, 0x100, RZ ;  /* 0x0000010018187810 */ /* 0x000fc40007ffe0ff */
[----:B0-----:R-:W-:-:S09]  /*1e70*/  IADD3 R22, PT, PT, R22, 0x200, RZ ;  /* 0x0000020016167810 */ /* 0x001fd20007ffe0ff */
[----:B------:R-:W-:Y:S05]  /*1e80*/  @!P0 BRA `(.L_x_19) ;  /* 0xfffffffc00c88947 */ /* 0x000fea000383ffff */
[----:B------:R-:W-:Y:S05]  /*1e90*/  BSYNC.RECONVERGENT B0 ;  /* 0x0000000000007941 */ /* 0x000fea0003800200 */
.L_x_18:
[----:B------:R-:W0:Y:S08]  /*1ea0*/  S2UR UR10, SR_CgaCtaId ;  /* 0x00000000000a79c3 */ /* 0x000e300000008800 */
[----:B------:R-:W-:Y:S01]  /*1eb0*/  BAR.SYNC.DEFER_BLOCKING 0x0 ;  /* 0x0000000000007b1d */ /* 0x000fe20000010000 */
[----:B------:R-:W-:-:S05]  /*1ec0*/  UIADD3 UR4, UPT, UPT, UR4, 0x20, URZ ;  /* 0x0000002004047890 */ /* 0x000fca000fffe0ff */
[----:B------:R-:W-:Y:S01]  /*1ed0*/  UMOV UR6, 0x400 ;  /* 0x0000040000067882 */ /* 0x000fe20000000000 */
[----:B------:R-:W-:Y:S01]  /*1ee0*/  ISETP.LE.AND P0, PT, R26, UR4, PT ;  /* 0x000000041a007c0c */ /* 0x000fe2000bf03270 */
[----:B------:R-:W-:Y:S02]  /*1ef0*/  UIADD3 UR7, UPT, UPT, UR6, 0x1000, URZ ;  /* 0x0000100006077890 */ /* 0x000fe4000fffe0ff */
[----:B0-----:R-:W-:Y:S02]  /*1f00*/  ULEA UR6, UR10, UR6, 0x18 ;  /* 0x000000060a067291 */ /* 0x001fe4000f8ec0ff */
[----:B------:R-:W-:-:S04]  /*1f10*/  ULEA UR7, UR10, UR7, 0x18 ;  /* 0x000000070a077291 */ /* 0x000fc8000f8ec0ff */
[----:B------:R-:W-:Y:S02]  /*1f20*/  LEA R5, R7, UR6, 0x1 ;  /* 0x0000000607057c11 */ /* 0x000fe4000f8e08ff */
[----:B------:R-:W-:-:S03]  /*1f30*/  LEA R4, R6, UR7, 0x6 ;  /* 0x0000000706047c11 */ /* 0x000fc6000f8e30ff */
[----:B------:R-:W0:Y:S04]  /*1f40*/  LDS.64 R22, [R5] ;  /* 0x0000000005167984 */ /* 0x000e280000000a00 */
[----:B------:R-:W1:Y:S04]  /*1f50*/  LDS.64 R30, [R4+0x40] ;  /* 0x00004000041e7984 */ /* 0x000e680000000a00 */
[----:B------:R-:W2:Y:S04]  /*1f60*/  LDS.64 R34, [R4] ;  /* 0x0000000004227984 */ /* 0x000ea80000000a00 */
[----:B------:R-:W3:Y:S04]  /*1f70*/  LDS.64 R28, [R4+0x80] ;  /* 0x00008000041c7984 */ /* 0x000ee80000000a00 */
[----:B------:R-:W4:Y:S04]  /*1f80*/  LDS.64 R24, [R4+0xc0] ;  /* 0x0000c00004187984 */ /* 0x000f280000000a00 */
[----:B------:R-:W5:Y:S01]  /*1f90*/  LDS.64 R32, [R5+0x80] ;  /* 0x0000800005207984 */ /* 0x000f620000000a00 */
[----:B0-----:R-:W-:-:S02]  /*1fa0*/  HADD2.F32 R37, -RZ, R22.H0_H0 ;  /* 0x20000016ff257230 */ /* 0x001fc40000004100 */
[----:B------:R-:W-:Y:S02]  /*1fb0*/  HADD2.F32 R53, -RZ, R22.H1_H1 ;  /* 0x30000016ff357230 */ /* 0x000fe40000004100 */
[--C-:B------:R-:W-:Y:S02]  /*1fc0*/  HADD2.F32 R27, -RZ, R23.reuse.H0_H0 ;  /* 0x20000017ff1b7230 */ /* 0x100fe40000004100 */
[----:B------:R-:W-:Y:S02]  /*1fd0*/  HADD2.F32 R41, -RZ, R23.H1_H1 ;  /* 0x30000017ff297230 */ /* 0x000fe40000004100 */
[----:B-1----:R-:W-:Y:S02]  /*1fe0*/  HADD2.F32 R22, -RZ, R30.H0_H0 ;  /* 0x2000001eff167230 */ /* 0x002fe40000004100 */
[----:B--2---:R-:W-:Y:S02]  /*1ff0*/  HADD2.F32 R39, -RZ, R34.H0_H0 ;  /* 0x20000022ff277230 */ /* 0x004fe40000004100 */
[----:B---3--:R-:W-:-:S02]  /*2000*/  HADD2.F32 R55, -RZ, R28.H0_H0 ;  /* 0x2000001cff377230 */ /* 0x008fc40000004100 */
[-C--:B------:R-:W-:Y:S01]  /*2010*/  FFMA R45, R37, R22.reuse, R45 ;  /* 0x00000016252d7223 */ /* 0x080fe2000000002d */
[-C--:B------:R-:W-:Y:S01]  /*2020*/  FFMA R50, R53, R22.reuse, R50 ;  /* 0x0000001635327223 */ /* 0x080fe20000000032 */
[-C--:B------:R-:W-:Y:S01]  /*2030*/  FFMA R54, R27, R22.reuse, R54 ;  /* 0x000000161b367223 */ /* 0x080fe20000000036 */
[----:B------:R-:W-:Y:S01]  /*2040*/  FFMA R52, R41, R22, R52 ;  /* 0x0000001629347223 */ /* 0x000fe20000000034 */
[----:B----4-:R-:W-:Y:S01]  /*2050*/  HADD2.F32 R43, -RZ, R24.H0_H0 ;  /* 0x20000018ff2b7230 */ /* 0x010fe20000004100 */
[----:B------:R-:W0:Y:S01]  /*2060*/  LDS.64 R22, [R5+0x100] ;  /* 0x0001000005167984 */ /* 0x000e220000000a00 */
[C---:B------:R-:W-:Y:S01]  /*2070*/  FFMA R49, R39.reuse, R37, R49 ;  /* 0x0000002527317223 */ /* 0x040fe20000000031 */
[C---:B------:R-:W-:Y:S01]  /*2080*/  FFMA R58, R39.reuse, R53, R58 ;  /* 0x00000035273a7223 */ /* 0x040fe2000000003a */
[C---:B------:R-:W-:Y:S01]  /*2090*/  FFMA R56, R39.reuse, R27, R56 ;  /* 0x0000001b27387223 */ /* 0x040fe20000000038 */
[----:B------:R-:W-:Y:S01]  /*20a0*/  FFMA R42, R39, R41, R42 ;  /* 0x00000029272a7223 */ /* 0x000fe2000000002a */
[-C--:B------:R-:W-:Y:S01]  /*20b0*/  FFMA R47, R37, R55.reuse, R47 ;  /* 0x00000037252f7223 */ /* 0x080fe2000000002f */
[----:B------:R-:W-:Y:S01]  /*20c0*/  FFMA R39, R27, R55, R48 ;  /* 0x000000371b277223 */ /* 0x000fe20000000030 */
[-C--:B------:R-:W-:Y:S01]  /*20d0*/  FFMA R37, R37, R43.reuse, R36 ;  /* 0x0000002b25257223 */ /* 0x080fe20000000024 */
[-C--:B------:R-:W-:Y:S01]  /*20e0*/  FFMA R46, R53, R43.reuse, R46 ;  /* 0x0000002b352e7223 */ /* 0x080fe2000000002e */
[-C--:B------:R-:W-:Y:S01]  /*20f0*/  FFMA R44, R27, R43.reuse, R44 ;  /* 0x0000002b1b2c7223 */ /* 0x080fe2000000002c */
[----:B------:R-:W-:Y:S01]  /*2100*/  FFMA R38, R41, R43, R38 ;  /* 0x0000002b29267223 */ /* 0x000fe20000000026 */
[----:B-----5:R-:W-:-:S02]  /*2110*/  HADD2.F32 R48, -RZ, R32.H0_H0 ;  /* 0x20000020ff307230 */ /* 0x020fc40000004100 */
[-C--:B------:R-:W-:Y:S01]  /*2120*/  FFMA R60, R41, R55.reuse, R60 ;  /* 0x00000037293c7223 */ /* 0x080fe2000000003c */
[----:B------:R-:W-:Y:S02]  /*2130*/  HADD2.F32 R34, -RZ, R34.H1_H1 ;  /* 0x30000022ff227230 */ /* 0x000fe40000004100 */
[----:B------:R-:W-:Y:S01]  /*2140*/  FFMA R51, R53, R55, R51 ;  /* 0x0000003735337223 */ /* 0x000fe20000000033 */
[----:B------:R-:W-:Y:S02]  /*2150*/  HADD2.F32 R43, -RZ, R32.H1_H1 ;  /* 0x30000020ff2b7230 */ /* 0x000fe40000004100 */
[--C-:B------:R-:W-:Y:S02]  /*2160*/  HADD2.F32 R27, -RZ, R33.reuse.H0_H0 ;  /* 0x20000021ff1b7230 */ /* 0x100fe40000004100 */
[C---:B------:R-:W-:Y:S01]  /*2170*/  FFMA R36, R34.reuse, R48, R49 ;  /* 0x0000003022247223 */ /* 0x040fe20000000031 */
[----:B------:R-:W-:Y:S02]  /*2180*/  HADD2.F32 R41, -RZ, R33.H1_H1 ;  /* 0x30000021ff297230 */ /* 0x000fe40000004100 */
[----:B------:R-:W-:Y:S01]  /*2190*/  FFMA R49, R34, R43, R58 ;  /* 0x0000002b22317223 */ /* 0x000fe2000000003a */
[----:B------:R-:W-:-:S02]  /*21a0*/  HADD2.F32 R30, -RZ, R30.H1_H1 ;  /* 0x3000001eff1e7230 */ /* 0x000fc40000004100 */
[C---:B------:R-:W-:Y:S01]  /*21b0*/  FFMA R56, R34.reuse, R27, R56 ;  /* 0x0000001b22387223 */ /* 0x040fe20000000038 */
[----:B------:R-:W1:Y:S01]  /*21c0*/  LDS.64 R32, [R5+0x180] ;  /* 0x0001800005207984 */ /* 0x000e620000000a00 */
[----:B------:R-:W-:Y:S01]  /*21d0*/  FFMA R34, R34, R41, R42 ;  /* 0x0000002922227223 */ /* 0x000fe2000000002a */
[----:B------:R-:W-:Y:S02]  /*21e0*/  HADD2.F32 R53, -RZ, R28.H1_H1 ;  /* 0x3000001cff357230 */ /* 0x000fe40000004100 */
[CC--:B------:R-:W-:Y:S01]  /*21f0*/  FFMA R42, R48.reuse, R30.reuse, R45 ;  /* 0x0000001e302a7223 */ /* 0x0c0fe2000000002d */
[----:B------:R-:W-:Y:S02]  /*2200*/  HADD2.F32 R45, -RZ, R24.H1_H1 ;  /* 0x30000018ff2d7230 */ /* 0x000fe40000004100 */
[----:B------:R-:W-:Y:S01]  /*2210*/  FFMA R52, R41, R30, R52 ;  /* 0x0000001e29347223 */ /* 0x000fe20000000034 */
[--C-:B------:R-:W-:Y:S02]  /*2220*/  HADD2.F32 R55, -RZ, R35.reuse.H0_H0 ;  /* 0x20000023ff377230 */ /* 0x100fe40000004100 */
[CC--:B------:R-:W-:Y:S01]  /*2230*/  FFMA R47, R48.reuse, R53.reuse, R47 ;  /* 0x00000035302f7223 */ /* 0x0c0fe2000000002f */
[-C--:B------:R-:W-:Y:S01]  /*2240*/  FFMA R28, R27, R53.reuse, R39 ;  /* 0x000000351b1c7223 */ /* 0x080fe20000000027 */
[C---:B------:R-:W-:Y:S01]  /*2250*/  FFMA R24, R41.reuse, R53, R60 ;  /* 0x0000003529187223 */ /* 0x040fe2000000003c */
[-C--:B------:R-:W-:Y:S01]  /*2260*/  FFMA R37, R48, R45.reuse, R37 ;  /* 0x0000002d30257223 */ /* 0x080fe20000000025 */
[----:B------:R-:W-:Y:S01]  /*2270*/  FFMA R38, R41, R45, R38 ;  /* 0x0000002d29267223 */ /* 0x000fe20000000026 */
[----:B------:R-:W-:-:S02]  /*2280*/  HADD2.F32 R58, -RZ, R35.H1_H1 ;  /* 0x30000023ff3a7230 */ /* 0x000fc40000004100 */
[CC--:B------:R-:W-:Y:S01]  /*2290*/  FFMA R54, R27.reuse, R30.reuse, R54 ;  /* 0x0000001e1b367223 */ /* 0x0c0fe20000000036 */
[--C-:B------:R-:W-:Y:S02]  /*22a0*/  HADD2.F32 R39, -RZ, R29.reuse.H0_H0 ;  /* 0x2000001dff277230 */ /* 0x100fe40000004100 */
[----:B------:R-:W-:Y:S01]  /*22b0*/  FFMA R44, R27, R45, R44 ;  /* 0x0000002d1b2c7223 */ /* 0x000fe2000000002c */
[----:B------:R-:W-:Y:S02]  /*22c0*/  HADD2.F32 R48, -RZ, R29.H1_H1 ;  /* 0x3000001dff307230 */ /* 0x000fe40000004100 */
[C---:B------:R-:W-:Y:S01]  /*22d0*/  FFMA R50, R43.reuse, R30, R50 ;  /* 0x0000001e2b327223 */ /* 0x040fe20000000032 */
[----:B0-----:R-:W-:Y:S02]  /*22e0*/  HADD2.F32 R41, -RZ, R22.H0_H0 ;  /* 0x20000016ff297230 */ /* 0x001fe40000004100 */
[----:B------:R-:W-:Y:S01]  /*22f0*/  FFMA R30, R43, R53, R51 ;  /* 0x000000352b1e7223 */ /* 0x000fe20000000033 */
[----:B------:R-:W-:-:S02]  /*2300*/  HADD2.F32 R35, -RZ, R31.H0_H0 ;  /* 0x2000001fff237230 */ /* 0x000fc40000004100 */
[----:B------:R-:W-:Y:S01]  /*2310*/  FFMA R46, R43, R45, R46 ;  /* 0x0000002d2b2e7223 */ /* 0x000fe2000000002e */
[----:B------:R-:W-:Y:S02]  /*2320*/  HADD2.F32 R60, -RZ, R31.H1_H1 ;  /* 0x3000001fff3c7230 */ /* 0x000fe40000004100 */
[----:B------:R-:W-:Y:S01]  /*2330*/  FFMA R51, R55, R41, R36 ;  /* 0x0000002937337223 */ /* 0x000fe20000000024 */
[----:B------:R-:W-:Y:S02]  /*2340*/  HADD2.F32 R29, -RZ, R25.H0_H0 ;  /* 0x20000019ff1d7230 */ /* 0x000fe40000004100 */
[C---:B------:R-:W-:Y:S01]  /*2350*/  FFMA R42, R41.reuse, R35, R42 ;  /* 0x00000023292a7223 */ /* 0x040fe2000000002a */
[----:B------:R-:W-:Y:S02]  /*2360*/  HADD2.F32 R31, -RZ, R22.H1_H1 ;  /* 0x30000016ff1f7230 */ /* 0x000fe40000004100 */
[----:B------:R-:W-:Y:S01]  /*2370*/  FFMA R47, R41, R39, R47 ;  /* 0x00000027292f7223 */ /* 0x000fe2000000002f */
[----:B------:R-:W-:-:S02]  /*2380*/  HADD2.F32 R27, -RZ, R23.H0_H0 ;  /* 0x20000017ff1b7230 */ /* 0x000fc40000004100 */
[----:B------:R-:W-:Y:S01]  /*2390*/  FFMA R36, R41, R29, R37 ;  /* 0x0000001d29247223 */ /* 0x000fe20000000025 */
[----:B------:R-:W-:Y:S02]  /*23a0*/  HADD2.F32 R57, -RZ, R23.H1_H1 ;  /* 0x30000017ff397230 */ /* 0x000fe40000004100 */
[----:B------:R-:W-:Y:S01]  /*23b0*/  FFMA R49, R55, R31, R49 ;  /* 0x0000001f37317223 */ /* 0x000fe20000000031 */
[----:B------:R-:W-:Y:S01]  /*23c0*/  FFMA R41, R31, R35, R50 ;  /* 0x000000231f297223 */ /* 0x000fe20000000032 */
[----:B------:R-:W-:Y:S01]  /*23d0*/  FFMA R37, R55, R27, R56 ;  /* 0x0000001b37257223 */ /* 0x000fe20000000038 */
[----:B------:R-:W-:Y:S01]  /*23e0*/  FFMA R54, R27, R35, R54 ;  /* 0x000000231b367223 */ /* 0x000fe20000000036 */
[----:B------:R-:W-:Y:S01]  /*23f0*/  FFMA R55, R55, R57, R34 ;  /* 0x0000003937377223 */ /* 0x000fe20000000022 */
[----:B------:R-:W-:Y:S01]  /*2400*/  FFMA R52, R57, R35, R52 ;  /* 0x0000002339347223 */ /* 0x000fe20000000034 */
[----:B------:R-:W0:Y:S01]  /*2410*/  LDS.64 R22, [R5+0x200] ;  /* 0x0002000005167984 */ /* 0x000e220000000a00 */
[C---:B------:R-:W-:Y:S01]  /*2420*/  FFMA R53, R31.reuse, R39, R30 ;  /* 0x000000271f357223 */ /* 0x040fe2000000001e */
[----:B------:R-:W-:Y:S01]  /*2430*/  FFMA R46, R31, R29, R46 ;  /* 0x0000001d1f2e7223 */ /* 0x000fe2000000002e */
[C---:B------:R-:W-:Y:S01]  /*2440*/  FFMA R43, R27.reuse, R39, R28 ;  /* 0x000000271b2b7223 */ /* 0x040fe2000000001c */
[----:B------:R-:W2:Y:S01]  /*2450*/  LDS.64 R34, [R4+0x8] ;  /* 0x0000080004227984 */ /* 0x000ea20000000a00 */
[----:B------:R-:W-:Y:S01]  /*2460*/  FFMA R44, R27, R29, R44 ;  /* 0x0000001d1b2c7223 */ /* 0x000fe2000000002c */
[----:B-1----:R-:W-:-:S02]  /*2470*/  HADD2.F32 R45, -RZ, R32.H0_H0 ;  /* 0x20000020ff2d7230 */ /* 0x002fc40000004100 */
[C---:B------:R-:W-:Y:S01]  /*2480*/  FFMA R38, R57.reuse, R29, R38 ;  /* 0x0000001d39267223 */ /* 0x040fe20000000026 */
[----:B------:R-:W1:Y:S01]  /*2490*/  LDS.64 R30, [R4+0x48] ;  /* 0x00004800041e7984 */ /* 0x000e620000000a00 */
[----:B------:R-:W-:Y:S02]  /*24a0*/  HADD2.F32 R27, -RZ, R25.H1_H1 ;  /* 0x30000019ff1b7230 */ /* 0x000fe40000004100 */
[----:B------:R-:W-:Y:S01]  /*24b0*/  FFMA R39, R57, R39, R24 ;  /* 0x0000002739277223 */ /* 0x000fe20000000018 */
[----:B------:R-:W-:Y:S01]  /*24c0*/  FFMA R56, R58, R45, R51 ;  /* 0x0000002d3a387223 */ /* 0x000fe20000000033 */
[C---:B------:R-:W-:Y:S01]  /*24d0*/  FFMA R42, R45.reuse, R60, R42 ;  /* 0x0000003c2d2a7223 */ /* 0x040fe2000000002a */
[C---:B------:R-:W-:Y:S01]  /*24e0*/  FFMA R50, R45.reuse, R48, R47 ;  /* 0x000000302d327223 */ /* 0x040fe2000000002f */
[----:B------:R-:W-:Y:S01]  /*24f0*/  FFMA R36, R45, R27, R36 ;  /* 0x0000001b2d247223 */ /* 0x000fe20000000024 */
[----:B------:R-:W-:Y:S01]  /*2500*/  HADD2.F32 R51, -RZ, R32.H1_H1 ;  /* 0x30000020ff337230 */ /* 0x000fe20000004100 */
[----:B------:R-:W3:Y:S01]  /*2510*/  LDS.64 R28, [R4+0x88] ;  /* 0x00008800041c7984 */ /* 0x000ee20000000a00 */
[----:B------:R-:W-:-:S02]  /*2520*/  HADD2.F32 R45, -RZ, R33.H0_H0 ;  /* 0x20000021ff2d7230 */ /* 0x000fc40000004100 */
[----:B------:R-:W-:Y:S01]  /*2530*/  HADD2.F32 R47, -RZ, R33.H1_H1 ;  /* 0x30000021ff2f7230 */ /* 0x000fe20000004100 */
[----:B------:R-:W4:Y:S01]  /*2540*/  LDS.64 R24, [R4+0xc8] ;  /* 0x0000c80004187984 */ /* 0x000f220000000a00 */
[-C--:B------:R-:W-:Y:S01]  /*2550*/  FFMA R41, R51, R60.reuse, R41 ;  /* 0x0000003c33297223 */ /* 0x080fe20000000029 */
[-C--:B------:R-:W-:Y:S01]  /*2560*/  FFMA R54, R45, R60.reuse, R54 ;  /* 0x0000003c2d367223 */ /* 0x080fe20000000036 */
[C---:B------:R-:W-:Y:S01]  /*2570*/  FFMA R49, R58.reuse, R51, R49 ;  /* 0x000000333a317223 */ /* 0x040fe20000000031 */
[----:B------:R-:W-:Y:S01]  /*2580*/  FFMA R60, R47, R60, R52 ;  /* 0x0000003c2f3c7223 */ /* 0x000fe20000000034 */
[C---:B------:R-:W-:Y:S01]  /*2590*/  FFMA R37, R58.reuse, R45, R37 ;  /* 0x0000002d3a257223 */ /* 0x040fe20000000025 */
[-C--:B------:R-:W-:Y:S01]  /*25a0*/  FFMA R52, R51, R48.reuse, R53 ;  /* 0x0000003033347223 */ /* 0x080fe20000000035 */
[-C--:B------:R-:W-:Y:S01]  /*25b0*/  FFMA R43, R45, R48.reuse, R43 ;  /* 0x000000302d2b7223 */ /* 0x080fe2000000002b */
[----:B------:R-:W-:Y:S01]  /*25c0*/  FFMA R58, R58, R47, R55 ;  /* 0x0000002f3a3a7223 */ /* 0x000fe20000000037 */
[----:B------:R-:W-:Y:S01]  /*25d0*/  FFMA R48, R47, R48, R39 ;  /* 0x000000302f307223 */ /* 0x000fe20000000027 */
[-C--:B------:R-:W-:Y:S01]  /*25e0*/  FFMA R46, R51, R27.reuse, R46 ;  /* 0x0000001b332e7223 */ /* 0x080fe2000000002e */
[-C--:B------:R-:W-:Y:S01]  /*25f0*/  FFMA R38, R47, R27.reuse, R38 ;  /* 0x0000001b2f267223 */ /* 0x080fe20000000026 */
[----:B------:R-:W5:Y:S01]  /*2600*/  LDS.64 R32, [R5+0x280] ;  /* 0x0002800005207984 */ /* 0x000f620000000a00 */
[----:B------:R-:W-:Y:S01]  /*2610*/  FFMA R44, R45, R27, R44 ;  /* 0x0000001b2d2c7223 */ /* 0x000fe2000000002c */
[----:B0-----:R-:W-:-:S02]  /*2620*/  HADD2.F32 R51, -RZ, R22.H0_H0 ;  /* 0x20000016ff337230 */ /* 0x001fc40000004100 */
[----:B------:R-:W-:Y:S02]  /*2630*/  HADD2.F32 R53, -RZ, R22.H1_H1 ;  /* 0x30000016ff357230 */ /* 0x000fe40000004100 */
[----:B--2---:R-:W-:Y:S02]  /*2640*/  HADD2.F32 R47, -RZ, R34.H0_H0 ;  /* 0x20000022ff2f7230 */ /* 0x004fe40000004100 */
[--C-:B------:R-:W-:Y:S02]  /*2650*/  HADD2.F32 R27, -RZ, R23.reuse.H0_H0 ;  /* 0x20000017ff1b7230 */ /* 0x100fe40000004100 */
[----:B-1----:R-:W-:Y:S02]  /*2660*/  HADD2.F32 R22, -RZ, R30.H0_H0 ;  /* 0x2000001eff167230 */ /* 0x002fe40000004100 */
[C---:B------:R-:W-:Y:S01]  /*2670*/  FFMA R45, R47.reuse, R51, R56 ;  /* 0x000000332f2d7223 */ /* 0x040fe20000000038 */
[----:B------:R-:W-:Y:S02]  /*2680*/  HADD2.F32 R39, -RZ, R23.H1_H1 ;  /* 0x30000017ff277230 */ /* 0x000fe40000004100 */
[C---:B------:R-:W-:Y:S01]  /*2690*/  FFMA R56, R47.reuse, R27, R37 ;  /* 0x0000001b2f387223 */ /* 0x040fe20000000025 */
[----:B------:R-:W-:Y:S01]  /*26a0*/  FFMA R49, R47, R53, R49 ;  /* 0x000000352f317223 */ /* 0x000fe20000000031 */
[-C--:B------:R-:W-:Y:S01]  /*26b0*/  FFMA R37, R51, R22.reuse, R42 ;  /* 0x0000001633257223 */ /* 0x080fe2000000002a */
[-C--:B------:R-:W-:Y:S01]  /*26c0*/  FFMA R42, R53, R22.reuse, R41 ;  /* 0x00000016352a7223 */ /* 0x080fe20000000029 */
[-C--:B------:R-:W-:Y:S01]  /*26d0*/  FFMA R54, R27, R22.reuse, R54 ;  /* 0x000000161b367223 */ /* 0x080fe20000000036 */
[----:B------:R-:W-:Y:S01]  /*26e0*/  FFMA R60, R39, R22, R60 ;  /* 0x00000016273c7223 */ /* 0x000fe2000000003c */
[----:B---3--:R-:W-:Y:S01]  /*26f0*/  HADD2.F32 R55, -RZ, R28.H0_H0 ;  /* 0x2000001cff377230 */ /* 0x008fe20000004100 */
[----:B------:R-:W0:Y:S01]  /*2700*/  LDS.64 R22, [R5+0x300] ;  /* 0x0003000005167984 */ /* 0x000e220000000a00 */
[----:B------:R-:W-:Y:S01]  /*2710*/  FFMA R58, R47, R39, R58 ;  /* 0x000000272f3a7223 */ /* 0x000fe2000000003a */
[----:B----4-:R-:W-:-:S02]  /*2720*/  HADD2.F32 R41, -RZ, R24.H0_H0 ;  /* 0x20000018ff297230 */ /* 0x010fc40000004100 */
[-C--:B------:R-:W-:Y:S01]  /*2730*/  FFMA R47, R51, R55.reuse, R50 ;  /* 0x00000037332f7223 */ /* 0x080fe20000000032 */
[-C--:B------:R-:W-:Y:S01]  /*2740*/  FFMA R50, R27, R55.reuse, R43 ;  /* 0x000000371b327223 */ /* 0x080fe2000000002b */
[-C--:B------:R-:W-:Y:S01]  /*2750*/  FFMA R52, R53, R55.reuse, R52 ;  /* 0x0000003735347223 */ /* 0x080fe20000000034 */
[----:B------:R-:W-:Y:S01]  /*2760*/  FFMA R43, R39, R55, R48 ;  /* 0x00000037272b7223 */ /* 0x000fe20000000030 */
[-C--:B------:R-:W-:Y:S01]  /*2770*/  FFMA R36, R51, R41.reuse, R36 ;  /* 0x0000002933247223 */ /* 0x080fe20000000024 */
[-C--:B------:R-:W-:Y:S01]  /*2780*/  FFMA R46, R53, R41.reuse, R46 ;  /* 0x00000029352e7223 */ /* 0x080fe2000000002e */
[-C--:B------:R-:W-:Y:S01]  /*2790*/  FFMA R44, R27, R41.reuse, R44 ;  /* 0x000000291b2c7223 */ /* 0x080fe2000000002c */
[----:B------:R-:W-:Y:S01]  /*27a0*/  FFMA R38, R39, R41, R38 ;  /* 0x0000002927267223 */ /* 0x000fe20000000026 */
[----:B------:R-:W-:Y:S02]  /*27b0*/  HADD2.F32 R34, -RZ, R34.H1_H1 ;  /* 0x30000022ff227230 */ /* 0x000fe40000004100 */
[----:B-----5:R-:W-:-:S02]  /*27c0*/  HADD2.F32 R41, -RZ, R32.H0_H0 ;  /* 0x20000020ff297230 */ /* 0x020fc40000004100 */
[----:B------:R-:W-:Y:S02]  /*27d0*/  HADD2.F32 R39, -RZ, R32.H1_H1 ;  /* 0x30000020ff277230 */ /* 0x000fe40000004100 */
[--C-:B------:R-:W-:Y:S02]  /*27e0*/  HADD2.F32 R27, -RZ, R33.reuse.H0_H0 ;  /* 0x20000021ff1b7230 */ /* 0x100fe40000004100 */
[C---:B------:R-:W-:Y:S01]  /*27f0*/  FFMA R48, R34.reuse, R41, R45 ;  /* 0x0000002922307223 */ /* 0x040fe2000000002d */
[----:B------:R-:W-:Y:S02]  /*2800*/  HADD2.F32 R53, -RZ, R33.H1_H1 ;  /* 0x30000021ff357230 */ /* 0x000fe40000004100 */
[----:B------:R-:W-:Y:S01]  /*2810*/  FFMA R49, R34, R39, R49 ;  /* 0x0000002722317223 */ /* 0x000fe20000000031 */
[----:B------:R-:W-:Y:S01]  /*2820*/  HADD2.F32 R30, -RZ, R30.H1_H1 ;  /* 0x3000001eff1e7230 */ /* 0x000fe20000004100 */
[----:B------:R-:W1:Y:S01]  /*2830*/  LDS.64 R32, [R5+0x380] ;  /* 0x0003800005207984 */ /* 0x000e620000000a00 */
[----:B------:R-:W-:-:S02]  /*2840*/  HADD2.F32 R28, -RZ, R28.H1_H1 ;  /* 0x3000001cff1c7230 */ /* 0x000fc40000004100 */
[C---:B------:R-:W-:Y:S01]  /*2850*/  FFMA R45, R34.reuse, R27, R56 ;  /* 0x0000001b222d7223 */ /* 0x040fe20000000038 */
[----:B------:R-:W-:Y:S02]  /*2860*/  HADD2.F32 R51, -RZ, R24.H1_H1 ;  /* 0x30000018ff337230 */ /* 0x000fe40000004100 */
[-C--:B------:R-:W-:Y:S01]  /*2870*/  FFMA R37, R41, R30.reuse, R37 ;  /* 0x0000001e29257223 */ /* 0x080fe20000000025 */
[----:B------:R-:W-:Y:S01]  /*2880*/  FFMA R54, R27, R30, R54 ;  /* 0x0000001e1b367223 */ /* 0x000fe20000000036 */
[----:B------:R-:W-:Y:S01]  /*2890*/  FFMA R47, R41, R28, R47 ;  /* 0x0000001c292f7223 */ /* 0x000fe2000000002f */
[-C--:B------:R-:W-:Y:S01]  /*28a0*/  FFMA R60, R53, R30.reuse, R60 ;  /* 0x0000001e353c7223 */ /* 0x080fe2000000003c */
[----:B------:R-:W-:Y:S01]  /*28b0*/  FFMA R36, R41, R51, R36 ;  /* 0x0000003329247223 */ /* 0x000fe20000000024 */
[----:B------:R-:W-:Y:S01]  /*28c0*/  FFMA R41, R39, R30, R42 ;  /* 0x0000001e27297223 */ /* 0x000fe2000000002a */
[----:B------:R-:W-:Y:S01]  /*28d0*/  FFMA R58, R34, R53, R58 ;  /* 0x00000035223a7223 */ /* 0x000fe2000000003a */
[----:B------:R-:W-:-:S02]  /*28e0*/  HADD2.F32 R55, -RZ, R35.H0_H0 ;  /* 0x20000023ff377230 */ /* 0x000fc40000004100 */
[-C--:B------:R-:W-:Y:S01]  /*28f0*/  FFMA R52, R39, R28.reuse, R52 ;  /* 0x0000001c27347223 */ /* 0x080fe20000000034 */
[----:B------:R-:W-:Y:S02]  /*2900*/  HADD2.F32 R56, -RZ, R35.H1_H1 ;  /* 0x30000023ff387230 */ /* 0x000fe40000004100 */
[-C--:B------:R-:W-:Y:S01]  /*2910*/  FFMA R30, R27, R28.reuse, R50 ;  /* 0x0000001c1b1e7223 */ /* 0x080fe20000000032 */
[----:B------:R-:W-:Y:S01]  /*2920*/  FFMA R24, R53, R28, R43 ;  /* 0x0000001c35187223 */ /* 0x000fe2000000002b */
[--C-:B------:R-:W-:Y:S02]  /*2930*/  HADD2.F32 R34, -RZ, R31.reuse.H0_H0 ;  /* 0x2000001fff227230 */ /* 0x100fe40000004100 */
[-C--:B------:R-:W-:Y:S01]  /*2940*/  FFMA R44, R27, R51.reuse, R44 ;  /* 0x000000331b2c7223 */ /* 0x080fe2000000002c */
[----:B------:R-:W-:Y:S02]  /*2950*/  HADD2.F32 R42, -RZ, R31.H1_H1 ;  /* 0x3000001fff2a7230 */ /* 0x000fe40000004100 */
[----:B------:R-:W-:Y:S01]  /*2960*/  FFMA R46, R39, R51, R46 ;  /* 0x00000033272e7223 */ /* 0x000fe2000000002e */
[----:B------:R-:W-:-:S02]  /*2970*/  HADD2.F32 R28, -RZ, R29.H0_H0 ;  /* 0x2000001dff1c7230 */ /* 0x000fc40000004100 */
[----:B------:R-:W-:Y:S01]  /*2980*/  FFMA R38, R53, R51, R38 ;  /* 0x0000003335267223 */ /* 0x000fe20000000026 */
[----:B------:R-:W-:Y:S02]  /*2990*/  HADD2.F32 R50, -RZ, R29.H1_H1 ;  /* 0x3000001dff327230 */ /* 0x000fe40000004100 */
[--C-:B0-----:R-:W-:Y:S02]  /*29a0*/  HADD2.F32 R35, -RZ, R22.reuse.H0_H0 ;  /* 0x20000016ff237230 */ /* 0x101fe40000004100 */
[----:B------:R-:W-:Y:S02]  /*29b0*/  HADD2.F32 R31, -RZ, R22.H1_H1 ;  /* 0x30000016ff1f7230 */ /* 0x000fe40000004100 */
[----:B------:R-:W-:Y:S02]  /*29c0*/  HADD2.F32 R27, -RZ, R23.H0_H0 ;  /* 0x20000017ff1b7230 */ /* 0x000fe40000004100 */
[----:B------:R-:W-:Y:S01]  /*29d0*/  FFMA R51, R55, R35, R48 ;  /* 0x0000002337337223 */ /* 0x000fe20000000030 */
[----:B------:R-:W-:-:S02]  /*29e0*/  HADD2.F32 R29, -RZ, R25.H0_H0 ;  /* 0x20000019ff1d7230 */ /* 0x000fc40000004100 */
[C---:B------:R-:W-:Y:S01]  /*29f0*/  FFMA R48, R35.reuse, R34, R37 ;  /* 0x0000002223307223 */ /* 0x040fe20000000025 */
[----:B------:R-:W-:Y:S02]  /*2a00*/  HADD2.F32 R57, -RZ, R23.H1_H1 ;  /* 0x30000017ff397230 */ /* 0x000fe40000004100 */
[----:B------:R-:W-:Y:S01]  /*2a10*/  FFMA R47, R35, R28, R47 ;  /* 0x0000001c232f7223 */ /* 0x000fe2000000002f */
[-C--:B------:R-:W-:Y:S01]  /*2a20*/  FFMA R41, R31, R34.reuse, R41 ;  /* 0x000000221f297223 */ /* 0x080fe20000000029 */
[----:B------:R-:W-:Y:S01]  /*2a30*/  FFMA R36, R35, R29, R36 ;  /* 0x0000001d23247223 */ /* 0x000fe20000000024 */
[-C--:B------:R-:W-:Y:S01]  /*2a40*/  FFMA R54, R27, R34.reuse, R54 ;  /* 0x000000221b367223 */ /* 0x080fe20000000036 */
[----:B------:R-:W-:Y:S01]  /*2a50*/  FFMA R60, R57, R34, R60 ;  /* 0x00000022393c7223 */ /* 0x000fe2000000003c */
[----:B------:R-:W0:Y:S01]  /*2a60*/  LDS.64 R22, [R5+0x400] ;  /* 0x0004000005167984 */ /* 0x000e220000000a00 */
[----:B------:R-:W-:Y:S01]  /*2a70*/  FFMA R49, R55, R31, R49 ;  /* 0x0000001f37317223 */ /* 0x000fe20000000031 */
[-C--:B------:R-:W-:Y:S01]  /*2a80*/  FFMA R53, R31, R28.reuse, R52 ;  /* 0x0000001c1f357223 */ /* 0x080fe20000000034 */
[----:B------:R-:W-:Y:S01]  /*2a90*/  FFMA R43, R27, R28, R30 ;  /* 0x0000001c1b2b7223 */ /* 0x000fe2000000001e */
[----:B------:R-:W2:Y:S01]  /*2aa0*/  LDS.64 R34, [R4+0x10] ;  /* 0x0000100004227984 */ /* 0x000ea20000000a00 */
[----:B------:R-:W-:Y:S01]  /*2ab0*/  FFMA R46, R31, R29, R46 ;  /* 0x0000001d1f2e7223 */ /* 0x000fe2000000002e */
[----:B------:R-:W-:Y:S01]  /*2ac0*/  FFMA R45, R55, R27, R45 ;  /* 0x0000001b372d7223 */ /* 0x000fe2000000002d */
[----:B------:R-:W-:Y:S01]  /*2ad0*/  FFMA R44, R27, R29, R44 ;  /* 0x0000001d1b2c7223 */ /* 0x000fe2000000002c */
[----:B------:R-:W3:Y:S01]  /*2ae0*/  LDS.64 R30, [R4+0x50] ;  /* 0x00005000041e7984 */ /* 0x000ee20000000a00 */
[----:B-1----:R-:W-:-:S02]  /*2af0*/  HADD2.F32 R39, -RZ, R32.H0_H0 ;  /* 0x20000020ff277230 */ /* 0x002fc40000004100 */
[C---:B------:R-:W-:Y:S01]  /*2b00*/  FFMA R37, R57.reuse, R28, R24 ;  /* 0x0000001c39257223 */ /* 0x040fe20000000018 */
[----:B------:R-:W-:Y:S02]  /*2b10*/  HADD2.F32 R27, -RZ, R25.H1_H1 ;  /* 0x30000019ff1b7230 */ /* 0x000fe40000004100 */
[----:B------:R-:W-:Y:S01]  /*2b20*/  FFMA R38, R57, R29, R38 ;  /* 0x0000001d39267223 */ /* 0x000fe20000000026 */
[----:B------:R-:W-:Y:S01]  /*2b30*/  FFMA R55, R55, R57, R58 ;  /* 0x0000003937377223 */ /* 0x000fe2000000003a */
[----:B------:R-:W1:Y:S01]  /*2b40*/  LDS.64 R28, [R4+0x90] ;  /* 0x00009000041c7984 */ /* 0x000e620000000a00 */
[----:B------:R-:W-:Y:S01]  /*2b50*/  FFMA R58, R56, R39, R51 ;  /* 0x00000027383a7223 */ /* 0x000fe20000000033 */
[C---:B------:R-:W-:Y:S01]  /*2b60*/  FFMA R48, R39.reuse, R42, R48 ;  /* 0x0000002a27307223 */ /* 0x040fe20000000030 */
[C---:B------:R-:W-:Y:S01]  /*2b70*/  FFMA R52, R39.reuse, R50, R47 ;  /* 0x0000003227347223 */ /* 0x040fe2000000002f */
[----:B------:R-:W-:Y:S01]  /*2b80*/  FFMA R36, R39, R27, R36 ;  /* 0x0000001b27247223 */ /* 0x000fe20000000024 */
[----:B------:R-:W4:Y:S01]  /*2b90*/  LDS.64 R24, [R4+0xd0] ;  /* 0x0000d00004187984 */ /* 0x000f220000000a00 */
[----:B------:R-:W-:-:S02]  /*2ba0*/  HADD2.F32 R51, -RZ, R32.H1_H1 ;  /* 0x30000020ff337230 */ /* 0x000fc40000004100 */
[--C-:B------:R-:W-:Y:S02]  /*2bb0*/  HADD2.F32 R39, -RZ, R33.reuse.H0_H0 ;  /* 0x20000021ff277230 */ /* 0x100fe40000004100 */
[----:B------:R-:W-:Y:S02]  /*2bc0*/  HADD2.F32 R47, -RZ, R33.H1_H1 ;  /* 0x30000021ff2f7230 */ /* 0x000fe40000004100 */
[-C--:B------:R-:W-:Y:S01]  /*2bd0*/  FFMA R41, R51, R42.reuse, R41 ;  /* 0x0000002a33297223 */ /* 0x080fe20000000029 */
[----:B------:R-:W5:Y:S01]  /*2be0*/  LDS.64 R32, [R5+0x480] ;  /* 0x0004800005207984 */ /* 0x000f620000000a00 */
        /* <DEDUP_REMOVED lines=10> */
[----:B------:R-:W-:Y:S01]  /*2c90*/  FFMA R44, R39, R27, R44 ;  /* 0x0000001b272c7223 */ /* 0x000fe2000000002c */
[----:B0-----:R-:W-:-:S02]  /*2ca0*/  HADD2.F32 R47, -RZ, R22.H0_H0 ;  /* 0x20000016ff2f7230 */ /* 0x001fc40000004100 */
[----:B------:R-:W-:Y:S02]  /*2cb0*/  HADD2.F32 R53, -RZ, R22.H1_H1 ;  /* 0x30000016ff357230 */ /* 0x000fe40000004100 */
[----:B--2---:R-:W-:Y:S02]  /*2cc0*/  HADD2.F32 R51, -RZ, R34.H0_H0 ;  /* 0x20000022ff337230 */ /* 0x004fe40000004100 */
[--C-:B------:R-:W-:Y:S02]  /*2cd0*/  HADD2.F32 R27, -RZ, R23.reuse.H0_H0 ;  /* 0x20000017ff1b7230 */ /* 0x100fe40000004100 */
[----:B------:R-:W-:Y:S02]  /*2ce0*/  HADD2.F32 R37, -RZ, R23.H1_H1 ;  /* 0x30000017ff257230 */ /* 0x000fe40000004100 */
[C---:B------:R-:W-:Y:S01]  /*2cf0*/  FFMA R39, R51.reuse, R47, R58 ;  /* 0x0000002f33277223 */ /* 0x040fe2000000003a */
[----:B---3--:R-:W-:Y:S02]  /*2d00*/  HADD2.F32 R22, -RZ, R30.H0_H0 ;  /* 0x2000001eff167230 */ /* 0x008fe40000004100 */
[C---:B------:R-:W-:Y:S01]  /*2d10*/  FFMA R49, R51.reuse, R53, R49 ;  /* 0x0000003533317223 */ /* 0x040fe20000000031 */
[C---:B------:R-:W-:Y:S01]  /*2d20*/  FFMA R58, R51.reuse, R27, R45 ;  /* 0x0000001b333a7223 */ /* 0x040fe2000000002d */
[----:B------:R-:W-:Y:S01]  /*2d30*/  FFMA R56, R51, R37, R56 ;  /* 0x0000002533387223 */ /* 0x000fe20000000038 */
[----:B-1----:R-:W-:-:S02]  /*2d40*/  HADD2.F32 R55, -RZ, R28.H0_H0 ;  /* 0x2000001cff377230 */ /* 0x002fc40000004100 */
[-C--:B------:R-:W-:Y:S01]  /*2d50*/  FFMA R51, R47, R22.reuse, R48 ;  /* 0x000000162f337223 */ /* 0x080fe20000000030 */
[-C--:B------:R-:W-:Y:S01]  /*2d60*/  FFMA R48, R53, R22.reuse, R41 ;  /* 0x0000001635307223 */ /* 0x080fe20000000029 */
[-C--:B------:R-:W-:Y:S01]  /*2d70*/  FFMA R54, R27, R22.reuse, R54 ;  /* 0x000000161b367223 */ /* 0x080fe20000000036 */
[----:B------:R-:W-:Y:S01]  /*2d80*/  FFMA R42, R37, R22, R42 ;  /* 0x00000016252a7223 */ /* 0x000fe2000000002a */
[----:B----4-:R-:W-:Y:S01]  /*2d90*/  HADD2.F32 R45, -RZ, R24.H0_H0 ;  /* 0x20000018ff2d7230 */ /* 0x010fe20000004100 */
[----:B------:R-:W0:Y:S01]  /*2da0*/  LDS.64 R22, [R5+0x500] ;  /* 0x0005000005167984 */ /* 0x000e220000000a00 */
        /* <DEDUP_REMOVED lines=8> */
[----:B-----5:R-:W-:-:S02]  /*2e30*/  HADD2.F32 R37, -RZ, R32.H0_H0 ;  /* 0x20000020ff257230 */ /* 0x020fc40000004100 */
[----:B------:R-:W-:Y:S02]  /*2e40*/  HADD2.F32 R45, -RZ, R32.H1_H1 ;  /* 0x30000020ff2d7230 */ /* 0x000fe40000004100 */
[--C-:B------:R-:W-:Y:S02]  /*2e50*/  HADD2.F32 R27, -RZ, R33.reuse.H0_H0 ;  /* 0x20000021ff1b7230 */ /* 0x100fe40000004100 */
[----:B------:R-:W-:Y:S02]  /*2e60*/  HADD2.F32 R53, -RZ, R33.H1_H1 ;  /* 0x30000021ff357230 */ /* 0x000fe40000004100 */
[----:B------:R-:W1:Y:S01]  /*2e70*/  LDS.64 R32, [R5+0x580] ;  /* 0x0005800005207984 */ /* 0x000e620000000a00 */
[----:B------:R-:W-:Y:S02]  /*2e80*/  HADD2.F32 R34, -RZ, R34.H1_H1 ;  /* 0x30000022ff227230 */ /* 0x000fe40000004100 */
[----:B------:R-:W-:Y:S02]  /*2e90*/  HADD2.F32 R30, -RZ, R30.H1_H1 ;  /* 0x3000001eff1e7230 */ /* 0x000fe40000004100 */
[----:B------:R-:W-:-:S02]  /*2ea0*/  HADD2.F32 R28, -RZ, R28.H1_H1 ;  /* 0x3000001cff1c7230 */ /* 0x000fc40000004100 */
[C---:B------:R-:W-:Y:S01]  /*2eb0*/  FFMA R50, R34.reuse, R37, R39 ;  /* 0x0000002522327223 */ /* 0x040fe20000000027 */
[----:B------:R-:W-:Y:S02]  /*2ec0*/  HADD2.F32 R47, -RZ, R24.H1_H1 ;  /* 0x30000018ff2f7230 */ /* 0x000fe40000004100 */
[C---:B------:R-:W-:Y:S01]  /*2ed0*/  FFMA R49, R34.reuse, R45, R49 ;  /* 0x0000002d22317223 */ /* 0x040fe20000000031 */
[C---:B------:R-:W-:Y:S01]  /*2ee0*/  FFMA R58, R34.reuse, R27, R58 ;  /* 0x0000001b223a7223 */ /* 0x040fe2000000003a */
[----:B------:R-:W-:Y:S01]  /*2ef0*/  FFMA R55, R34, R53, R56 ;  /* 0x0000003522377223 */ /* 0x000fe20000000038 */
[C---:B------:R-:W-:Y:S01]  /*2f00*/  FFMA R51, R37.reuse, R30, R51 ;  /* 0x0000001e25337223 */ /* 0x040fe20000000033 */
[C---:B------:R-:W-:Y:S01]  /*2f10*/  FFMA R41, R37.reuse, R28, R41 ;  /* 0x0000001c25297223 */ /* 0x040fe20000000029 */
[----:B------:R-:W-:Y:S01]  /*2f20*/  FFMA R36, R37, R47, R36 ;  /* 0x0000002f25247223 */ /* 0x000fe20000000024 */
[-C--:B------:R-:W-:Y:S01]  /*2f30*/  FFMA R39, R45, R30.reuse, R48 ;  /* 0x0000001e2d277223 */ /* 0x080fe20000000030 */
[-C--:B------:R-:W-:Y:S01]  /*2f40*/  FFMA R54, R27, R30.reuse, R54 ;  /* 0x0000001e1b367223 */ /* 0x080fe20000000036 */
        /* <DEDUP_REMOVED lines=9> */
[-C--:B------:R-:W-:Y:S01]  /*2fe0*/  FFMA R44, R27, R47.reuse, R44 ;  /* 0x0000002f1b2c7223 */ /* 0x080fe2000000002c */
[----:B------:R-:W-:Y:S01]  /*2ff0*/  FFMA R38, R53, R47, R38 ;  /* 0x0000002f35267223 */ /* 0x000fe20000000026 */
[----:B0-----:R-:W-:-:S02]  /*3000*/  HADD2.F32 R35, -RZ, R22.H0_H0 ;  /* 0x20000016ff237230 */ /* 0x001fc40000004100 */
[----:B------:R-:W-:Y:S02]  /*3010*/  HADD2.F32 R48, -RZ, R31.H0_H0 ;  /* 0x2000001fff307230 */ /* 0x000fe40000004100 */
[----:B------:R-:W-:Y:S02]  /*3020*/  HADD2.F32 R29, -RZ, R25.H0_H0 ;  /* 0x20000019ff1d7230 */ /* 0x000fe40000004100 */
[----:B------:R-:W-:Y:S01]  /*3030*/  FFMA R45, R37, R35, R50 ;  /* 0x00000023252d7223 */ /* 0x000fe20000000032 */
[----:B------:R-:W-:Y:S02]  /*3040*/  HADD2.F32 R47, -RZ, R23.H1_H1 ;  /* 0x30000017ff2f7230 */ /* 0x000fe40000004100 */
[C---:B------:R-:W-:Y:S01]  /*3050*/  FFMA R52, R35.reuse, R48, R51 ;  /* 0x0000003023347223 */ /* 0x040fe20000000033 */
[----:B------:R-:W-:Y:S02]  /*3060*/  HADD2.F32 R42, -RZ, R31.H1_H1 ;  /* 0x3000001fff2a7230 */ /* 0x000fe40000004100 */
[----:B------:R-:W-:Y:S01]  /*3070*/  FFMA R50, R35, R28, R41 ;  /* 0x0000001c23327223 */ /* 0x000fe20000000029 */
[----:B------:R-:W-:-:S02]  /*3080*/  HADD2.F32 R31, -RZ, R22.H1_H1 ;  /* 0x30000016ff1f7230 */ /* 0x000fc40000004100 */
[----:B------:R-:W-:Y:S01]  /*3090*/  FFMA R36, R35, R29, R36 ;  /* 0x0000001d23247223 */ /* 0x000fe20000000024 */
[----:B------:R-:W-:Y:S02]  /*30a0*/  HADD2.F32 R27, -RZ, R23.H0_H0 ;  /* 0x20000017ff1b7230 */ /* 0x000fe40000004100 */
[-C--:B------:R-:W-:Y:S01]  /*30b0*/  FFMA R53, R47, R48.reuse, R34 ;  /* 0x000000302f357223 */ /* 0x080fe20000000022 */
[----:B------:R-:W0:Y:S01]  /*30c0*/  LDS.64 R22, [R5+0x600] ;  /* 0x0006000005167984 */ /* 0x000e220000000a00 */
[----:B------:R-:W-:Y:S01]  /*30d0*/  FFMA R49, R37, R31, R49 ;  /* 0x0000001f25317223 */ /* 0x000fe20000000031 */
[C---:B------:R-:W-:Y:S01]  /*30e0*/  FFMA R39, R31.reuse, R48, R39 ;  /* 0x000000301f277223 */ /* 0x040fe20000000027 */
[-C--:B------:R-:W-:Y:S01]  /*30f0*/  FFMA R60, R31, R28.reuse, R60 ;  /* 0x0000001c1f3c7223 */ /* 0x080fe2000000003c */
[----:B------:R-:W2:Y:S01]  /*3100*/  LDS.64 R34, [R4+0x18] ;  /* 0x0000180004227984 */ /* 0x000ea20000000a00 */
[----:B------:R-:W-:Y:S01]  /*3110*/  FFMA R51, R27, R28, R30 ;  /* 0x0000001c1b337223 */ /* 0x000fe2000000001e */
[----:B------:R-:W-:Y:S01]  /*3120*/  FFMA R46, R31, R29, R46 ;  /* 0x0000001d1f2e7223 */ /* 0x000fe2000000002e */
[C---:B------:R-:W-:Y:S01]  /*3130*/  FFMA R58, R37.reuse, R27, R58 ;  /* 0x0000001b253a7223 */ /* 0x040fe2000000003a */
[----:B------:R-:W3:Y:S01]  /*3140*/  LDS.64 R30, [R4+0x58] ;  /* 0x00005800041e7984 */ /* 0x000ee20000000a00 */
[----:B------:R-:W-:Y:S01]  /*3150*/  FFMA R55, R37, R47, R55 ;  /* 0x0000002f25377223 */ /* 0x000fe20000000037 */
[----:B------:R-:W-:Y:S01]  /*3160*/  FFMA R54, R27, R48, R54 ;  /* 0x000000301b367223 */ /* 0x000fe20000000036 */
[----:B------:R-:W-:Y:S01]  /*3170*/  FFMA R37, R47, R28, R24 ;  /* 0x0000001c2f257223 */ /* 0x000fe20000000018 */
[-C--:B------:R-:W-:Y:S01]  /*3180*/  FFMA R44, R27, R29.reuse, R44 ;  /* 0x0000001d1b2c7223 */ /* 0x080fe2000000002c */
[----:B------:R-:W-:Y:S01]  /*3190*/  FFMA R38, R47, R29, R38 ;  /* 0x0000001d2f267223 */ /* 0x000fe20000000026 */
[----:B-1----:R-:W-:Y:S01]  /*31a0*/  HADD2.F32 R41, -RZ, R32.H0_H0 ;  /* 0x20000020ff297230 */ /* 0x002fe20000004100 */
[----:B------:R-:W1:Y:S01]  /*31b0*/  LDS.64 R28, [R4+0x98] ;  /* 0x00009800041c7984 */ /* 0x000e620000000a00 */
[----:B------:R-:W-:-:S02]  /*31c0*/  HADD2.F32 R27, -RZ, R25.H1_H1 ;  /* 0x30000019ff1b7230 */ /* 0x000fc40000004100 */
[----:B------:R-:W-:Y:S01]  /*31d0*/  HADD2.F32 R47, -RZ, R32.H1_H1 ;  /* 0x30000020ff2f7230 */ /* 0x000fe20000004100 */
[----:B------:R-:W4:Y:S01]  /*31e0*/  LDS.64 R24, [R4+0xd8] ;  /* 0x0000d80004187984 */ /* 0x000f220000000a00 */
[C---:B------:R-:W-:Y:S01]  /*31f0*/  FFMA R48, R56.reuse, R41, R45 ;  /* 0x0000002938307223 */ /* 0x040fe2000000002d */
[CC--:B------:R-:W-:Y:S01]  /*3200*/  FFMA R52, R41.reuse, R42.reuse, R52 ;  /* 0x0000002a29347223 */ /* 0x0c0fe20000000034 */
[C---:B------:R-:W-:Y:S01]  /*3210*/  FFMA R50, R41.reuse, R43, R50 ;  /* 0x0000002b29327223 */ /* 0x040fe20000000032 */
[----:B------:R-:W-:Y:S01]  /*3220*/  FFMA R36, R41, R27, R36 ;  /* 0x0000001b29247223 */ /* 0x000fe20000000024 */
[--C-:B------:R-:W-:Y:S02]  /*3230*/  HADD2.F32 R41, -RZ, R33.reuse.H0_H0 ;  /* 0x20000021ff297230 */ /* 0x100fe40000004100 */
[-C--:B------:R-:W-:Y:S01]  /*3240*/  FFMA R39, R47, R42.reuse, R39 ;  /* 0x0000002a2f277223 */ /* 0x080fe20000000027 */
[----:B------:R-:W-:Y:S02]  /*3250*/  HADD2.F32 R45, -RZ, R33.H1_H1 ;  /* 0x30000021ff2d7230 */ /* 0x000fe40000004100 */
[C---:B------:R-:W-:Y:S01]  /*3260*/  FFMA R49, R56.reuse, R47, R49 ;  /* 0x0000002f38317223 */ /* 0x040fe20000000031 */
[----:B------:R-:W5:Y:S01]  /*3270*/  LDS.64 R32, [R5+0x680] ;  /* 0x0006800005207984 */ /* 0x000f620000000a00 */
[-C--:B------:R-:W-:Y:S01]  /*3280*/  FFMA R54, R41, R42.reuse, R54 ;  /* 0x0000002a29367223 */ /* 0x080fe20000000036 */
[C---:B------:R-:W-:Y:S01]  /*3290*/  FFMA R58, R56.reuse, R41, R58 ;  /* 0x00000029383a7223 */ /* 0x040fe2000000003a */
[----:B------:R-:W-:Y:S01]  /*32a0*/  FFMA R42, R45, R42, R53 ;  /* 0x0000002a2d2a7223 */ /* 0x000fe20000000035 */
[-C--:B------:R-:W-:Y:S01]  /*32b0*/  FFMA R60, R47, R43.reuse, R60 ;  /* 0x0000002b2f3c7223 */ /* 0x080fe2000000003c */
[C---:B------:R-:W-:Y:S01]  /*32c0*/  FFMA R51, R41.reuse, R43, R51 ;  /* 0x0000002b29337223 */ /* 0x040fe20000000033 */
[----:B------:R-:W-:Y:S01]  /*32d0*/  FFMA R44, R41, R27, R44 ;  /* 0x0000001b292c7223 */ /* 0x000fe2000000002c */
[----:B------:R-:W-:Y:S01]  /*32e0*/  FFMA R56, R56, R45, R55 ;  /* 0x0000002d38387223 */ /* 0x000fe20000000037 */
[----:B------:R-:W-:Y:S01]  /*32f0*/  FFMA R43, R45, R43, R37 ;  /* 0x0000002b2d2b7223 */ /* 0x000fe20000000025 */
        /* <DEDUP_REMOVED lines=8> */
[--C-:B---3--:R-:W-:Y:S02]  /*3380*/  HADD2.F32 R22, -RZ, R30.reuse.H0_H0 ;  /* 0x2000001eff167230 */ /* 0x108fe40000004100 */
[C---:B------:R-:W-:Y:S01]  /*3390*/  FFMA R48, R53.reuse, R45, R49 ;  /* 0x0000002d35307223 */ /* 0x040fe20000000031 */
[C---:B------:R-:W-:Y:S01]  /*33a0*/  FFMA R58, R53.reuse, R27, R58 ;  /* 0x0000001b353a7223 */ /* 0x040fe2000000003a */
[----:B------:R-:W-:Y:S01]  /*33b0*/  FFMA R56, R53, R37, R56 ;  /* 0x0000002535387223 */ /* 0x000fe20000000038 */
[----:B------:R-:W-:-:S02]  /*33c0*/  HADD2.F32 R30, -RZ, R30.H1_H1 ;  /* 0x3000001eff1e7230 */ /* 0x000fc40000004100 */
[-C--:B------:R-:W-:Y:S01]  /*33d0*/  FFMA R53, R41, R22.reuse, R52 ;  /* 0x0000001629357223 */ /* 0x080fe20000000034 */
[-C--:B------:R-:W-:Y:S01]  /*33e0*/  FFMA R52, R45, R22.reuse, R39 ;  /* 0x000000162d347223 */ /* 0x080fe20000000027 */
[-C--:B------:R-:W-:Y:S01]  /*33f0*/  FFMA R54, R27, R22.reuse, R54 ;  /* 0x000000161b367223 */ /* 0x080fe20000000036 */
[----:B------:R-:W-:Y:S01]  /*3400*/  FFMA R42, R37, R22, R42 ;  /* 0x00000016252a7223 */ /* 0x000fe2000000002a */
[----:B-1----:R-:W-:Y:S01]  /*3410*/  HADD2.F32 R55, -RZ, R28.H0_H0 ;  /* 0x2000001cff377230 */ /* 0x002fe20000004100 */
[----:B------:R-:W0:Y:S01]  /*3420*/  LDS.64 R22, [R5+0x700] ;  /* 0x0007000005167984 */ /* 0x000e220000000a00 */
[----:B----4-:R-:W-:Y:S02]  /*3430*/  HADD2.F32 R39, -RZ, R24.H0_H0 ;  /* 0x20000018ff277230 */ /* 0x010fe40000004100 */
[----:B------:R-:W-:Y:S02]  /*3440*/  HADD2.F32 R28, -RZ, R28.H1_H1 ;  /* 0x3000001cff1c7230 */ /* 0x000fe40000004100 */
[-C--:B------:R-:W-:Y:S01]  /*3450*/  FFMA R49, R41, R55.reuse, R50 ;  /* 0x0000003729317223 */ /* 0x080fe20000000032 */
[-C--:B------:R-:W-:Y:S01]  /*3460*/  FFMA R50, R27, R55.reuse, R51 ;  /* 0x000000371b327223 */ /* 0x080fe20000000033 */
[----:B------:R-:W-:Y:S01]  /*3470*/  FFMA R43, R37, R55, R43 ;  /* 0x00000037252b7223 */ /* 0x000fe2000000002b */
[-C--:B------:R-:W-:Y:S01]  /*3480*/  FFMA R36, R41, R39.reuse, R36 ;  /* 0x0000002729247223 */ /* 0x080fe20000000024 */
[-C--:B------:R-:W-:Y:S01]  /*3490*/  FFMA R44, R27, R39.reuse, R44 ;  /* 0x000000271b2c7223 */ /* 0x080fe2000000002c */
[----:B------:R-:W-:Y:S01]  /*34a0*/  FFMA R38, R37, R39, R38 ;  /* 0x0000002725267223 */ /* 0x000fe20000000026 */
[----:B-----5:R-:W-:-:S02]  /*34b0*/  HADD2.F32 R41, -RZ, R32.H0_H0 ;  /* 0x20000020ff297230 */ /* 0x020fc40000004100 */
[C---:B------:R-:W-:Y:S01]  /*34c0*/  FFMA R60, R45.reuse, R55, R60 ;  /* 0x000000372d3c7223 */ /* 0x040fe2000000003c */
[----:B------:R-:W-:Y:S02]  /*34d0*/  HADD2.F32 R37, -RZ, R32.H1_H1 ;  /* 0x30000020ff257230 */ /* 0x000fe40000004100 */
[----:B------:R-:W-:Y:S01]  /*34e0*/  FFMA R46, R45, R39, R46 ;  /* 0x000000272d2e7223 */ /* 0x000fe2000000002e */
[--C-:B------:R-:W-:Y:S02]  /*34f0*/  HADD2.F32 R27, -RZ, R33.reuse.H0_H0 ;  /* 0x20000021ff1b7230 */ /* 0x100fe40000004100 */
[-C--:B------:R-:W-:Y:S01]  /*3500*/  FFMA R49, R41, R28.reuse, R49 ;  /* 0x0000001c29317223 */ /* 0x080fe20000000031 */
[----:B------:R-:W-:Y:S02]  /*3510*/  HADD2.F32 R51, -RZ, R33.H1_H1 ;  /* 0x30000021ff337230 */ /* 0x000fe40000004100 */
[----:B------:R-:W-:Y:S01]  /*3520*/  FFMA R60, R37, R28, R60 ;  /* 0x0000001c253c7223 */ /* 0x000fe2000000003c */
[----:B------:R-:W1:Y:S01]  /*3530*/  LDS.64 R32, [R5+0x780] ;  /* 0x0007800005207984 */ /* 0x000e620000000a00 */
[----:B------:R-:W-:-:S02]  /*3540*/  HADD2.F32 R39, -RZ, R34.H1_H1 ;  /* 0x30000022ff277230 */ /* 0x000fc40000004100 */
[-C--:B------:R-:W-:Y:S01]  /*3550*/  FFMA R54, R27, R30.reuse, R54 ;  /* 0x0000001e1b367223 */ /* 0x080fe20000000036 */
[----:B------:R-:W-:Y:S02]  /*3560*/  HADD2.F32 R45, -RZ, R24.H1_H1 ;  /* 0x30000018ff2d7230 */ /* 0x000fe40000004100 */
[-C--:B------:R-:W-:Y:S01]  /*3570*/  FFMA R24, R41, R30.reuse, R53 ;  /* 0x0000001e29187223 */ /* 0x080fe20000000035 */
[----:B------:R-:W-:Y:S01]  /*3580*/  FFMA R34, R51, R30, R42 ;  /* 0x0000001e33227223 */ /* 0x000fe2000000002a */
[C---:B------:R-:W-:Y:S01]  /*3590*/  FFMA R47, R39.reuse, R41, R47 ;  /* 0x00000029272f7223 */ /* 0x040fe2000000002f */
[----:B------:R-:W-:Y:S01]  /*35a0*/  FFMA R58, R39, R27, R58 ;  /* 0x0000001b273a7223 */ /* 0x000fe2000000003a */
[----:B------:R-:W-:Y:S01]  /*35b0*/  FFMA R36, R41, R45, R36 ;  /* 0x0000002d29247223 */ /* 0x000fe20000000024 */
[C---:B------:R-:W-:Y:S01]  /*35c0*/  FFMA R41, R39.reuse, R37, R48 ;  /* 0x0000002527297223 */ /* 0x040fe20000000030 */
[----:B------:R-:W-:Y:S01]  /*35d0*/  FFMA R56, R39, R51, R56 ;  /* 0x0000003327387223 */ /* 0x000fe20000000038 */
[----:B------:R-:W-:-:S02]  /*35e0*/  HADD2.F32 R39, -RZ, R35.H0_H0 ;  /* 0x20000023ff277230 */ /* 0x000fc40000004100 */
[----:B------:R-:W-:Y:S01]  /*35f0*/  FFMA R50, R27, R28, R50 ;  /* 0x0000001c1b327223 */ /* 0x000fe20000000032 */
[----:B------:R-:W-:Y:S02]  /*3600*/  HADD2.F32 R48, -RZ, R35.H1_H1 ;  /* 0x30000023ff307230 */ /* 0x000fe40000004100 */
[----:B------:R-:W-:Y:S01]  /*3610*/  FFMA R35, R37, R30, R52 ;  /* 0x0000001e25237223 */ /* 0x000fe20000000034 */
[--C-:B------:R-:W-:Y:S02]  /*3620*/  HADD2.F32 R61, -RZ, R31.reuse.H0_H0 ;  /* 0x2000001fff3d7230 */ /* 0x100fe40000004100 */
[----:B------:R-:W-:Y:S01]  /*3630*/  FFMA R28, R51, R28, R43 ;  /* 0x0000001c331c7223 */ /* 0x000fe2000000002b */
[----:B------:R-:W-:Y:S02]  /*3640*/  HADD2.F32 R42, -RZ, R31.H1_H1 ;  /* 0x3000001fff2a7230 */ /* 0x000fe40000004100 */
[----:B------:R-:W-:Y:S01]  /*3650*/  FFMA R46, R37, R45, R46 ;  /* 0x0000002d252e7223 */ /* 0x000fe2000000002e */
[----:B------:R-:W-:-:S02]  /*3660*/  HADD2.F32 R30, -RZ, R29.H0_H0 ;  /* 0x2000001dff1e7230 */ /* 0x000fc40000004100 */
[-C--:B------:R-:W-:Y:S01]  /*3670*/  FFMA R44, R27, R45.reuse, R44 ;  /* 0x0000002d1b2c7223 */ /* 0x080fe2000000002c */
[----:B------:R-:W-:Y:S02]  /*3680*/  HADD2.F32 R52, -RZ, R29.H1_H1 ;  /* 0x3000001dff347230 */ /* 0x000fe40000004100 */
[----:B------:R-:W-:Y:S01]  /*3690*/  FFMA R38, R51, R45, R38 ;  /* 0x0000002d33267223 */ /* 0x000fe20000000026 */
[--C-:B0-----:R-:W-:Y:S02]  /*36a0*/  HADD2.F32 R43, -RZ, R22.reuse.H0_H0 ;  /* 0x20000016ff2b7230 */ /* 0x101fe40000004100 */
[----:B------:R-:W-:Y:S02]  /*36b0*/  HADD2.F32 R31, -RZ, R22.H1_H1 ;  /* 0x30000016ff1f7230 */ /* 0x000fe40000004100 */
[--C-:B------:R-:W-:Y:S02]  /*36c0*/  HADD2.F32 R37, -RZ, R23.reuse.H0_H0 ;  /* 0x20000017ff257230 */ /* 0x100fe40000004100 */
[----:B------:R-:W-:Y:S01]  /*36d0*/  FFMA R47, R39, R43, R47 ;  /* 0x0000002b272f7223 */ /* 0x000fe2000000002f */
[----:B------:R-:W-:-:S02]  /*36e0*/  HADD2.F32 R29, -RZ, R23.H1_H1 ;  /* 0x30000017ff1d7230 */ /* 0x000fc40000004100 */
[C---:B------:R-:W-:Y:S01]  /*36f0*/  FFMA R41, R39.reuse, R31, R41 ;  /* 0x0000001f27297223 */ /* 0x040fe20000000029 */
[----:B------:R-:W0:Y:S01]  /*3700*/  LDS.64 R22, [R5+0x800] ;  /* 0x0008000005167984 */ /* 0x000e220000000a00 */
[--C-:B------:R-:W-:Y:S02]  /*3710*/  HADD2.F32 R27, -RZ, R25.reuse.H0_H0 ;  /* 0x20000019ff1b7230 */ /* 0x100fe40000004100 */
[C---:B------:R-:W-:Y:S01]  /*3720*/  FFMA R58, R39.reuse, R37, R58 ;  /* 0x00000025273a7223 */ /* 0x040fe2000000003a */
[----:B------:R-:W-:Y:S01]  /*3730*/  FFMA R39, R39, R29, R56 ;  /* 0x0000001d27277223 */ /* 0x000fe20000000038 */
[-C--:B------:R-:W-:Y:S01]  /*3740*/  FFMA R24, R43, R61.reuse, R24 ;  /* 0x0000003d2b187223 */ /* 0x080fe20000000018 */
[-C--:B------:R-:W-:Y:S01]  /*3750*/  FFMA R56, R31, R61.reuse, R35 ;  /* 0x0000003d1f387223 */ /* 0x080fe20000000023 */
[----:B------:R-:W-:Y:S01]  /*3760*/  FFMA R54, R37, R61, R54 ;  /* 0x0000003d25367223 */ /* 0x000fe20000000036 */
[CC--:B------:R-:W-:Y:S01]  /*3770*/  FFMA R49, R43.reuse, R30.reuse, R49 ;  /* 0x0000001e2b317223 */ /* 0x0c0fe20000000031 */
[----:B------:R-:W-:Y:S01]  /*3780*/  FFMA R36, R43, R27, R36 ;  /* 0x0000001b2b247223 */ /* 0x000fe20000000024 */
[----:B------:R-:W-:Y:S01]  /*3790*/  FFMA R61, R29, R61, R34 ;  /* 0x0000003d1d3d7223 */ /* 0x000fe20000000022 */
[-C--:B------:R-:W-:Y:S01]  /*37a0*/  FFMA R53, R31, R30.reuse, R60 ;  /* 0x0000001e1f357223 */ /* 0x080fe2000000003c */
[----:B------:R-:W2:Y:S01]  /*37b0*/  LDS.64 R34, [R4+0x20] ;  /* 0x0000200004227984 */ /* 0x000ea20000000a00 */
[-C--:B------:R-:W-:Y:S01]  /*37c0*/  FFMA R55, R37, R30.reuse, R50 ;  /* 0x0000001e25377223 */ /* 0x080fe20000000032 */
[----:B------:R-:W-:Y:S01]  /*37d0*/  FFMA R43, R29, R30, R28 ;  /* 0x0000001e1d2b7223 */ /* 0x000fe2000000001c */
[-C--:B------:R-:W-:Y:S01]  /*37e0*/  FFMA R46, R31, R27.reuse, R46 ;  /* 0x0000001b1f2e7223 */ /* 0x080fe2000000002e */
[--C-:B-1----:R-:W-:Y:S01]  /*37f0*/  HADD2.F32 R45, -RZ, R32.reuse.H0_H0 ;  /* 0x20000020ff2d7230 */ /* 0x102fe20000004100 */
[----:B------:R-:W1:Y:S01]  /*3800*/  LDS.64 R30, [R4+0x60] ;  /* 0x00006000041e7984 */ /* 0x000e620000000a00 */
[-C--:B------:R-:W-:Y:S01]  /*3810*/  FFMA R44, R37, R27.reuse, R44 ;  /* 0x0000001b252c7223 */ /* 0x080fe2000000002c */
[----:B------:R-:W-:Y:S01]  /*3820*/  FFMA R38, R29, R27, R38 ;  /* 0x0000001b1d267223 */ /* 0x000fe20000000026 */
[----:B------:R-:W-:Y:S01]  /*3830*/  HADD2.F32 R37, -RZ, R25.H1_H1 ;  /* 0x30000019ff257230 */ /* 0x000fe20000004100 */
[----:B------:R-:W3:Y:S01]  /*3840*/  LDS.64 R28, [R4+0xa0] ;  /* 0x0000a000041c7984 */ /* 0x000ee20000000a00 */
[C---:B------:R-:W-:Y:S01]  /*3850*/  FFMA R27, R45.reuse, R42, R24 ;  /* 0x0000002a2d1b7223 */ /* 0x040fe20000000018 */
[----:B------:R-:W-:Y:S01]  /*3860*/  FFMA R47, R48, R45, R47 ;  /* 0x0000002d302f7223 */ /* 0x000fe2000000002f */
[C---:B------:R-:W-:Y:S01]  /*3870*/  FFMA R49, R45.reuse, R52, R49 ;  /* 0x000000342d317223 */ /* 0x040fe20000000031 */
[----:B------:R-:W4:Y:S01]  /*3880*/  LDS.64 R24, [R4+0xe0] ;  /* 0x0000e00004187984 */ /* 0x000f220000000a00 */
[----:B------:R-:W-:Y:S01]  /*3890*/  FFMA R36, R45, R37, R36 ;  /* 0x000000252d247223 */ /* 0x000fe20000000024 */
[----:B------:R-:W-:-:S02]  /*38a0*/  HADD2.F32 R57, -RZ, R32.H1_H1 ;  /* 0x30000020ff397230 */ /* 0x000fc40000004100 */
[--C-:B------:R-:W-:Y:S02]  /*38b0*/  HADD2.F32 R45, -RZ, R33.reuse.H0_H0 ;  /* 0x20000021ff2d7230 */ /* 0x100fe40000004100 */
[----:B------:R-:W-:Y:S02]  /*38c0*/  HADD2.F32 R50, -RZ, R33.H1_H1 ;  /* 0x30000021ff327230 */ /* 0x000fe40000004100 */
[C---:B------:R-:W-:Y:S01]  /*38d0*/  FFMA R41, R48.reuse, R57, R41 ;  /* 0x0000003930297223 */ /* 0x040fe20000000029 */
[----:B------:R-:W5:Y:S01]  /*38e0*/  LDS.64 R32, [R5+0x880] ;  /* 0x0008800005207984 */ /* 0x000f620000000a00 */
[C---:B------:R-:W-:Y:S01]  /*38f0*/  FFMA R59, R48.reuse, R45, R58 ;  /* 0x0000002d303b7223 */ /* 0x040fe2000000003a */
[----:B------:R-:W-:Y:S01]  /*3900*/  FFMA R53, R57, R52, R53 ;  /* 0x0000003439357223 */ /* 0x000fe20000000035 */
[----:B------:R-:W-:Y:S01]  /*3910*/  FFMA R48, R48, R50, R39 ;  /* 0x0000003230307223 */ /* 0x000fe20000000027 */
[----:B------:R-:W-:Y:S01]  /*3920*/  FFMA R55, R45, R52, R55 ;  /* 0x000000342d377223 */ /* 0x000fe20000000037 */
[-C--:B------:R-:W-:Y:S01]  /*3930*/  FFMA R51, R57, R42.reuse, R56 ;  /* 0x0000002a39337223 */ /* 0x080fe20000000038 */
[----:B------:R-:W-:Y:S01]  /*3940*/  FFMA R39, R45, R42, R54 ;  /* 0x0000002a2d277223 */ /* 0x000fe20000000036 */
[C---:B------:R-:W-:Y:S01]  /*3950*/  FFMA R52, R50.reuse, R52, R43 ;  /* 0x0000003432347223 */ /* 0x040fe2000000002b */
[C---:B------:R-:W-:Y:S01]  /*3960*/  FFMA R42, R50.reuse, R42, R61 ;  /* 0x0000002a322a7223 */ /* 0x040fe2000000003d */
[-C--:B------:R-:W-:Y:S01]  /*3970*/  FFMA R43, R57, R37.reuse, R46 ;  /* 0x00000025392b7223 */ /* 0x080fe2000000002e */
[-C--:B------:R-:W-:Y:S01]  /*3980*/  FFMA R45, R45, R37.reuse, R44 ;  /* 0x000000252d2d7223 */ /* 0x080fe2000000002c */
[----:B------:R-:W-:Y:S01]  /*3990*/  FFMA R38, R50, R37, R38 ;  /* 0x0000002532267223 */ /* 0x000fe20000000026 */
[----:B0-----:R-:W-:-:S02]  /*39a0*/  HADD2.F32 R46, -RZ, R22.H0_H0 ;  /* 0x20000016ff2e7230 */ /* 0x001fc40000004100 */
[----:B------:R-:W-:Y:S02]  /*39b0*/  HADD2.F32 R50, -RZ, R22.H1_H1 ;  /* 0x30000016ff327230 */ /* 0x000fe40000004100 */
[--C-:B------:R-:W-:Y:S02]  /*39c0*/  HADD2.F32 R44, -RZ, R23.reuse.H0_H0 ;  /* 0x20000017ff2c7230 */ /* 0x100fe40000004100 */
[----:B------:R-:W-:Y:S02]  /*39d0*/  HADD2.F32 R37, -RZ, R23.H1_H1 ;  /* 0x30000017ff257230 */ /* 0x000fe40000004100 */
[----:B------:R-:W0:Y:S01]  /*39e0*/  LDS.64 R22, [R5+0x900] ;  /* 0x0009000005167984 */ /* 0x000e220000000a00 */
[----:B--2---:R-:W-:Y:S02]  /*39f0*/  HADD2.F32 R54, -RZ, R34.H0_H0 ;  /* 0x20000022ff367230 */ /* 0x004fe40000004100 */
[----:B------:R-:W-:Y:S02]  /*3a00*/  HADD2.F32 R56, -RZ, R35.H1_H1 ;  /* 0x30000023ff387230 */ /* 0x000fe40000004100 */
[----:B-1----:R-:W-:-:S02]  /*3a10*/  HADD2.F32 R61, -RZ, R30.H0_H0 ;  /* 0x2000001eff3d7230 */ /* 0x002fc40000004100 */
[C---:B------:R-:W-:Y:S01]  /*3a20*/  FFMA R57, R54.reuse, R37, R48 ;  /* 0x0000002536397223 */ /* 0x040fe20000000030 */
[C---:B------:R-:W-:Y:S01]  /*3a30*/  FFMA R47, R54.reuse, R46, R47 ;  /* 0x0000002e362f7223 */ /* 0x040fe2000000002f */
[C---:B------:R-:W-:Y:S01]  /*3a40*/  FFMA R41, R54.reuse, R50, R41 ;  /* 0x0000003236297223 */ /* 0x040fe20000000029 */
[----:B------:R-:W-:Y:S01]  /*3a50*/  FFMA R59, R54, R44, R59 ;  /* 0x0000002c363b7223 */ /* 0x000fe2000000003b */
[-C--:B------:R-:W-:Y:S01]  /*3a60*/  FFMA R48, R46, R61.reuse, R27 ;  /* 0x0000003d2e307223 */ /* 0x080fe2000000001b */
[----:B---3--:R-:W-:Y:S02]  /*3a70*/  HADD2.F32 R54, -RZ, R28.H0_H0 ;  /* 0x2000001cff367230 */ /* 0x008fe40000004100 */
[-C--:B------:R-:W-:Y:S01]  /*3a80*/  FFMA R27, R44, R61.reuse, R39 ;  /* 0x0000003d2c1b7223 */ /* 0x080fe20000000027 */
[----:B----4-:R-:W-:Y:S02]  /*3a90*/  HADD2.F32 R39, -RZ, R24.H0_H0 ;  /* 0x20000018ff277230 */ /* 0x010fe40000004100 */
[-C--:B------:R-:W-:Y:S01]  /*3aa0*/  FFMA R51, R50, R61.reuse, R51 ;  /* 0x0000003d32337223 */ /* 0x080fe20000000033 */
[C---:B------:R-:W-:Y:S01]  /*3ab0*/  FFMA R61, R37.reuse, R61, R42 ;  /* 0x0000003d253d7223 */ /* 0x040fe2000000002a */
[-C--:B------:R-:W-:Y:S01]  /*3ac0*/  FFMA R42, R46, R54.reuse, R49 ;  /* 0x000000362e2a7223 */ /* 0x080fe20000000031 */
[-C--:B------:R-:W-:Y:S01]  /*3ad0*/  FFMA R53, R50, R54.reuse, R53 ;  /* 0x0000003632357223 */ /* 0x080fe20000000035 */
[-C--:B------:R-:W-:Y:S01]  /*3ae0*/  FFMA R55, R44, R54.reuse, R55 ;  /* 0x000000362c377223 */ /* 0x080fe20000000037 */
[C---:B------:R-:W-:Y:S01]  /*3af0*/  FFMA R49, R37.reuse, R54, R52 ;  /* 0x0000003625317223 */ /* 0x040fe20000000034 */
[-C--:B------:R-:W-:Y:S01]  /*3b00*/  FFMA R36, R46, R39.reuse, R36 ;  /* 0x000000272e247223 */ /* 0x080fe20000000024 */
[-C--:B------:R-:W-:Y:S01]  /*3b10*/  FFMA R43, R50, R39.reuse, R43 ;  /* 0x00000027322b7223 */ /* 0x080fe2000000002b */
[-C--:B------:R-:W-:Y:S01]  /*3b20*/  FFMA R45, R44, R39.reuse, R45 ;  /* 0x000000272c2d7223 */ /* 0x080fe2000000002d */
[----:B------:R-:W-:Y:S01]  /*3b30*/  FFMA R38, R37, R39, R38 ;  /* 0x0000002725267223 */ /* 0x000fe20000000026 */
[----:B-----5:R-:W-:-:S02]  /*3b40*/  HADD2.F32 R37, -RZ, R32.H0_H0 ;  /* 0x20000020ff257230 */ /* 0x020fc40000004100 */
[----:B------:R-:W-:Y:S02]  /*3b50*/  HADD2.F32 R54, -RZ, R32.H1_H1 ;  /* 0x30000020ff367230 */ /* 0x000fe40000004100 */
[----:B------:R-:W-:Y:S02]  /*3b60*/  HADD2.F32 R39, -RZ, R24.H1_H1 ;  /* 0x30000018ff277230 */ /* 0x000fe40000004100 */
[--C-:B------:R-:W-:Y:S02]  /*3b70*/  HADD2.F32 R50, -RZ, R33.reuse.H0_H0 ;  /* 0x20000021ff327230 */ /* 0x100fe40000004100 */
[----:B------:R-:W-:Y:S02]  /*3b80*/  HADD2.F32 R32, -RZ, R34.H1_H1 ;  /* 0x30000022ff207230 */ /* 0x000fe40000004100 */
[-C--:B------:R-:W-:Y:S01]  /*3b90*/  FFMA R43, R54, R39.reuse, R43 ;  /* 0x00000027362b7223 */ /* 0x080fe2000000002b */
[----:B------:R-:W-:Y:S02]  /*3ba0*/  HADD2.F32 R24, -RZ, R33.H1_H1 ;  /* 0x30000021ff187230 */ /* 0x000fe40000004100 */
[----:B------:R-:W-:Y:S01]  /*3bb0*/  FFMA R45, R50, R39, R45 ;  /* 0x00000027322d7223 */ /* 0x000fe2000000002d */
        /* <DEDUP_REMOVED lines=8> */
[----:B------:R-:W1:Y:S01]  /*3c40*/  LDS.64 R32, [R5+0x980] ;  /* 0x0009800005207984 */ /* 0x000e620000000a00 */
[----:B------:R-:W-:Y:S01]  /*3c50*/  FFMA R37, R37, R39, R36 ;  /* 0x0000002725257223 */ /* 0x000fe20000000024 */
[----:B------:R-:W-:-:S02]  /*3c60*/  HADD2.F32 R30, -RZ, R35.H0_H0 ;  /* 0x20000023ff1e7230 */ /* 0x000fc40000004100 */
[-C--:B------:R-:W-:Y:S01]  /*3c70*/  FFMA R52, R50, R34.reuse, R27 ;  /* 0x0000002232347223 */ /* 0x080fe2000000001b */
[-C--:B------:R-:W-:Y:S01]  /*3c80*/  FFMA R36, R54, R34.reuse, R51 ;  /* 0x0000002236247223 */ /* 0x080fe20000000033 */
[----:B------:R-:W-:Y:S01]  /*3c90*/  FFMA R61, R24, R34, R61 ;  /* 0x00000022183d7223 */ /* 0x000fe2000000003d */
[-C--:B------:R-:W-:Y:S01]  /*3ca0*/  FFMA R53, R54, R28.reuse, R53 ;  /* 0x0000001c36357223 */ /* 0x080fe20000000035 */
[-C--:B------:R-:W-:Y:S01]  /*3cb0*/  FFMA R55, R50, R28.reuse, R55 ;  /* 0x0000001c32377223 */ /* 0x080fe20000000037 */
[C---:B------:R-:W-:Y:S01]  /*3cc0*/  FFMA R49, R24.reuse, R28, R49 ;  /* 0x0000001c18317223 */ /* 0x040fe20000000031 */
[--C-:B------:R-:W-:Y:S02]  /*3cd0*/  HADD2.F32 R27, -RZ, R29.reuse.H0_H0 ;  /* 0x2000001dff1b7230 */ /* 0x100fe40000004100 */
[----:B------:R-:W-:Y:S01]  /*3ce0*/  FFMA R35, R24, R39, R38 ;  /* 0x0000002718237223 */ /* 0x000fe20000000026 */
[----:B------:R-:W-:Y:S02]  /*3cf0*/  HADD2.F32 R44, -RZ, R29.H1_H1 ;  /* 0x3000001dff2c7230 */ /* 0x000fe40000004100 */
[----:B0-----:R-:W-:-:S02]  /*3d00*/  HADD2.F32 R29, -RZ, R22.H0_H0 ;  /* 0x20000016ff1d7230 */ /* 0x001fc40000004100 */
[----:B------:R-:W-:Y:S02]  /*3d10*/  HADD2.F32 R28, -RZ, R22.H1_H1 ;  /* 0x30000016ff1c7230 */ /* 0x000fe40000004100 */
[--C-:B------:R-:W-:Y:S02]  /*3d20*/  HADD2.F32 R38, -RZ, R23.reuse.H0_H0 ;  /* 0x20000017ff267230 */ /* 0x100fe40000004100 */
[C---:B------:R-:W-:Y:S01]  /*3d30*/  FFMA R47, R30.reuse, R29, R47 ;  /* 0x0000001d1e2f7223 */ /* 0x040fe2000000002f */
[----:B------:R-:W-:Y:S02]  /*3d40*/  HADD2.F32 R34, -RZ, R23.H1_H1 ;  /* 0x30000017ff227230 */ /* 0x000fe40000004100 */
[C---:B------:R-:W-:Y:S01]  /*3d50*/  FFMA R41, R30.reuse, R28, R41 ;  /* 0x0000001c1e297223 */ /* 0x040fe20000000029 */
[----:B------:R-:W-:Y:S02]  /*3d60*/  HADD2.F32 R59, -RZ, R31.H0_H0 ;  /* 0x2000001fff3b7230 */ /* 0x000fe40000004100 */
[----:B------:R-:W-:Y:S01]  /*3d70*/  FFMA R58, R30, R38, R58 ;  /* 0x000000261e3a7223 */ /* 0x000fe2000000003a */
[----:B------:R-:W-:-:S02]  /*3d80*/  HADD2.F32 R24, -RZ, R25.H0_H0 ;  /* 0x20000019ff187230 */ /* 0x000fc40000004100 */
[----:B------:R-:W-:Y:S01]  /*3d90*/  FFMA R57, R30, R34, R57 ;  /* 0x000000221e397223 */ /* 0x000fe20000000039 */
[----:B------:R-:W-:Y:S02]  /*3da0*/  HADD2.F32 R46, -RZ, R31.H1_H1 ;  /* 0x3000001fff2e7230 */ /* 0x000fe40000004100 */
[C---:B------:R-:W-:Y:S01]  /*3db0*/  FFMA R51, R29.reuse, R59, R48 ;  /* 0x0000003b1d337223 */ /* 0x040fe20000000030 */
[C---:B------:R-:W-:Y:S01]  /*3dc0*/  FFMA R39, R29.reuse, R27, R42 ;  /* 0x0000001b1d277223 */ /* 0x040fe2000000002a */
[-C--:B------:R-:W-:Y:S01]  /*3dd0*/  FFMA R37, R29, R24.reuse, R37 ;  /* 0x000000181d257223 */ /* 0x080fe20000000025 */
[C---:B------:R-:W-:Y:S01]  /*3de0*/  FFMA R36, R28.reuse, R59, R36 ;  /* 0x0000003b1c247223 */ /* 0x040fe20000000024 */
[----:B------:R-:W0:Y:S01]  /*3df0*/  LDS.64 R22, [R5+0xa00] ;  /* 0x000a000005167984 */ /* 0x000e220000000a00 */
[C---:B------:R-:W-:Y:S01]  /*3e00*/  FFMA R53, R28.reuse, R27, R53 ;  /* 0x0000001b1c357223 */ /* 0x040fe20000000035 */
[-C--:B------:R-:W-:Y:S01]  /*3e10*/  FFMA R43, R28, R24.reuse, R43 ;  /* 0x000000181c2b7223 */ /* 0x080fe2000000002b */
[C---:B------:R-:W-:Y:S01]  /*3e20*/  FFMA R52, R38.reuse, R59, R52 ;  /* 0x0000003b26347223 */ /* 0x040fe20000000034 */
[----:B------:R-:W2:Y:S01]  /*3e30*/  LDS.64 R30, [R4+0x28] ;  /* 0x00002800041e7984 */ /* 0x000ea20000000a00 */
[CC--:B------:R-:W-:Y:S01]  /*3e40*/  FFMA R48, R38.reuse, R27.reuse, R55 ;  /* 0x0000001b26307223 */ /* 0x0c0fe20000000037 */
[----:B------:R-:W-:Y:S01]  /*3e50*/  FFMA R45, R38, R24, R45 ;  /* 0x00000018262d7223 */ /* 0x000fe2000000002d */
[----:B------:R-:W-:Y:S01]  /*3e60*/  FFMA R49, R34, R27, R49 ;  /* 0x0000001b22317223 */ /* 0x000fe20000000031 */
[----:B------:R-:W3:Y:S01]  /*3e70*/  LDS.64 R28, [R4+0x68] ;  /* 0x00006800041c7984 */ /* 0x000ee20000000a00 */
[----:B------:R-:W-:-:S02]  /*3e80*/  HADD2.F32 R38, -RZ, R25.H1_H1 ;  /* 0x30000019ff267230 */ /* 0x000fc40000004100 */
[C---:B------:R-:W-:Y:S01]  /*3e90*/  FFMA R35, R34.reuse, R24, R35 ;  /* 0x0000001822237223 */ /* 0x040fe20000000023 */
[----:B------:R-:W-:Y:S01]  /*3ea0*/  FFMA R61, R34, R59, R61 ;  /* 0x0000003b223d7223 */ /* 0x000fe2000000003d */
[----:B------:R-:W4:Y:S01]  /*3eb0*/  LDS.64 R24, [R4+0xa8] ;  /* 0x0000a80004187984 */ /* 0x000f220000000a00 */
[--C-:B-1----:R-:W-:Y:S02]  /*3ec0*/  HADD2.F32 R42, -RZ, R32.reuse.H0_H0 ;  /* 0x20000020ff2a7230 */ /* 0x102fe40000004100 */
[----:B------:R-:W-:Y:S01]  /*3ed0*/  HADD2.F32 R59, -RZ, R32.H1_H1 ;  /* 0x30000020ff3b7230 */ /* 0x000fe20000004100 */
[----:B------:R-:W1:Y:S01]  /*3ee0*/  LDS.64 R26, [R4+0xe8] ;  /* 0x0000e800041a7984 */ /* 0x000e620000000a00 */
[--C-:B------:R-:W-:Y:S02]  /*3ef0*/  HADD2.F32 R55, -RZ, R33.reuse.H0_H0 ;  /* 0x20000021ff377230 */ /* 0x100fe40000004100 */
[----:B------:R-:W-:Y:S01]  /*3f00*/  FFMA R47, R56, R42, R47 ;  /* 0x0000002a382f7223 */ /* 0x000fe2000000002f */
[----:B------:R-:W-:-:S02]  /*3f10*/  HADD2.F32 R34, -RZ, R33.H1_H1 ;  /* 0x30000021ff227230 */ /* 0x000fc40000004100 */
[C---:B------:R-:W-:Y:S01]  /*3f20*/  FFMA R41, R56.reuse, R59, R41 ;  /* 0x0000003b38297223 */ /* 0x040fe20000000029 */
[----:B------:R-:W5:Y:S01]  /*3f30*/  LDS.64 R32, [R5+0xa80] ;  /* 0x000a800005207984 */ /* 0x000f620000000a00 */
[----:B------:R-:W-:Y:S01]  /*3f40*/  FFMA R58, R56, R55, R58 ;  /* 0x00000037383a7223 */ /* 0x000fe2000000003a */
[C---:B------:R-:W-:Y:S01]  /*3f50*/  FFMA R51, R42.reuse, R46, R51 ;  /* 0x0000002e2a337223 */ /* 0x040fe20000000033 */
[C---:B------:R-:W-:Y:S01]  /*3f60*/  FFMA R39, R42.reuse, R44, R39 ;  /* 0x0000002c2a277223 */ /* 0x040fe20000000027 */
[----:B------:R-:W-:Y:S01]  /*3f70*/  FFMA R37, R42, R38, R37 ;  /* 0x000000262a257223 */ /* 0x000fe20000000025 */
[----:B------:R-:W-:Y:S01]  /*3f80*/  FFMA R56, R56, R34, R57 ;  /* 0x0000002238387223 */ /* 0x000fe20000000039 */
[-C--:B------:R-:W-:Y:S01]  /*3f90*/  FFMA R57, R59, R46.reuse, R36 ;  /* 0x0000002e3b397223 */ /* 0x080fe20000000024 */
[----:B------:R-:W-:Y:S01]  /*3fa0*/  FFMA R52, R55, R46, R52 ;  /* 0x0000002e37347223 */ /* 0x000fe20000000034 */
[-C--:B------:R-:W-:Y:S01]  /*3fb0*/  FFMA R53, R59, R44.reuse, R53 ;  /* 0x0000002c3b357223 */ /* 0x080fe20000000035 */
[----:B------:R-:W-:Y:S01]  /*3fc0*/  FFMA R48, R55, R44, R48 ;  /* 0x0000002c37307223 */ /* 0x000fe20000000030 */
[-C--:B------:R-:W-:Y:S01]  /*3fd0*/  FFMA R43, R59, R38.reuse, R43 ;  /* 0x000000263b2b7223 */ /* 0x080fe2000000002b */
[----:B------:R-:W-:Y:S01]  /*3fe0*/  FFMA R42, R55, R38, R45 ;  /* 0x00000026372a7223 */ /* 0x000fe2000000002d */
[C---:B------:R-:W-:Y:S01]  /*3ff0*/  FFMA R46, R34.reuse, R46, R61 ;  /* 0x0000002e222e7223 */ /* 0x040fe2000000003d */
[C---:B------:R-:W-:Y:S01]  /*4000*/  FFMA R44, R34.reuse, R44, R49 ;  /* 0x0000002c222c7223 */ /* 0x040fe20000000031 */
        /* <DEDUP_REMOVED lines=11> */
[----:B----4-:R-:W-:-:S02]  /*40c0*/  HADD2.F32 R49, -RZ, R24.H0_H0 ;  /* 0x20000018ff317230 */ /* 0x010fc40000004100 */
[-C--:B------:R-:W-:Y:S01]  /*40d0*/  FFMA R34, R50, R22.reuse, R51 ;  /* 0x0000001632227223 */ /* 0x080fe20000000033 */
[-C--:B------:R-:W-:Y:S01]  /*40e0*/  FFMA R57, R54, R22.reuse, R57 ;  /* 0x0000001636397223 */ /* 0x080fe20000000039 */
[-C--:B------:R-:W-:Y:S01]  /*40f0*/  FFMA R52, R35, R22.reuse, R52 ;  /* 0x0000001623347223 */ /* 0x080fe20000000034 */
[----:B------:R-:W-:Y:S01]  /*4100*/  FFMA R46, R45, R22, R46 ;  /* 0x000000162d2e7223 */ /* 0x000fe2000000002e */
[----:B-1----:R-:W-:Y:S01]  /*4110*/  HADD2.F32 R36, -RZ, R26.H0_H0 ;  /* 0x2000001aff247230 */ /* 0x002fe20000004100 */
[----:B------:R-:W0:Y:S01]  /*4120*/  LDS.64 R22, [R5+0xb00] ;  /* 0x000b000005167984 */ /* 0x000e220000000a00 */
[CC--:B------:R-:W-:Y:S01]  /*4130*/  FFMA R48, R35.reuse, R49.reuse, R48 ;  /* 0x0000003123307223 */ /* 0x0c0fe20000000030 */
[----:B------:R-:W-:Y:S02]  /*4140*/  HADD2.F32 R59, -RZ, R28.H1_H1 ;  /* 0x3000001cff3b7230 */ /* 0x000fe40000004100 */
[----:B------:R-:W-:Y:S01]  /*4150*/  FFMA R39, R50, R49, R39 ;  /* 0x0000003132277223 */ /* 0x000fe20000000027 */
[----:B------:R-:W-:Y:S01]  /*4160*/  FFMA R42, R35, R36, R42 ;  /* 0x00000024232a7223 */ /* 0x000fe2000000002a */
[----:B-----5:R-:W-:-:S02]  /*4170*/  HADD2.F32 R35, -RZ, R32.H0_H0 ;  /* 0x20000020ff237230 */ /* 0x020fc40000004100 */
[----:B------:R-:W-:Y:S01]  /*4180*/  FFMA R37, R50, R36, R37 ;  /* 0x0000002432257223 */ /* 0x000fe20000000025 */
[----:B------:R-:W-:Y:S02]  /*4190*/  HADD2.F32 R30, -RZ, R30.H1_H1 ;  /* 0x3000001eff1e7230 */ /* 0x000fe40000004100 */
[-C--:B------:R-:W-:Y:S01]  /*41a0*/  FFMA R53, R54, R49.reuse, R53 ;  /* 0x0000003136357223 */ /* 0x080fe20000000035 */
[----:B------:R-:W-:Y:S02]  /*41b0*/  HADD2.F32 R28, -RZ, R24.H1_H1 ;  /* 0x30000018ff1c7230 */ /* 0x000fe40000004100 */
[----:B------:R-:W-:Y:S01]  /*41c0*/  FFMA R44, R45, R49, R44 ;  /* 0x000000312d2c7223 */ /* 0x000fe2000000002c */
[----:B------:R-:W-:Y:S02]  /*41d0*/  HADD2.F32 R60, -RZ, R26.H1_H1 ;  /* 0x3000001aff3c7230 */ /* 0x000fe40000004100 */
[----:B------:R-:W-:Y:S01]  /*41e0*/  FFMA R47, R30, R35, R47 ;  /* 0x000000231e2f7223 */ /* 0x000fe2000000002f */
[C---:B------:R-:W-:Y:S01]  /*41f0*/  FFMA R49, R35.reuse, R59, R34 ;  /* 0x0000003b23317223 */ /* 0x040fe20000000022 */
[----:B------:R-:W-:Y:S01]  /*4200*/  FFMA R39, R35, R28, R39 ;  /* 0x0000001c23277223 */ /* 0x000fe20000000027 */
[----:B------:R-:W-:-:S02]  /*4210*/  HADD2.F32 R55, -RZ, R33.H1_H1 ;  /* 0x30000021ff377230 */ /* 0x000fc40000004100 */
[----:B------:R-:W-:Y:S01]  /*4220*/  FFMA R37, R35, R60, R37 ;  /* 0x0000003c23257223 */ /* 0x000fe20000000025 */
[----:B------:R-:W-:Y:S01]  /*4230*/  HADD2.F32 R50, -RZ, R32.H1_H1 ;  /* 0x30000020ff327230 */ /* 0x000fe20000004100 */
[----:B------:R-:W1:Y:S01]  /*4240*/  LDS.64 R34, [R5+0xb80] ;  /* 0x000b800005227984 */ /* 0x000e620000000a00 */
[----:B------:R-:W-:Y:S02]  /*4250*/  HADD2.F32 R51, -RZ, R33.H0_H0 ;  /* 0x20000021ff337230 */ /* 0x000fe40000004100 */
[-C--:B------:R-:W-:Y:S01]  /*4260*/  FFMA R43, R54, R36.reuse, R43 ;  /* 0x00000024362b7223 */ /* 0x080fe2000000002b */
[----:B------:R-:W-:Y:S01]  /*4270*/  FFMA R38, R45, R36, R38 ;  /* 0x000000242d267223 */ /* 0x000fe20000000026 */
[--C-:B------:R-:W-:Y:S02]  /*4280*/  HADD2.F32 R54, -RZ, R31.reuse.H0_H0 ;  /* 0x2000001fff367230 */ /* 0x100fe40000004100 */
[----:B------:R-:W-:Y:S01]  /*4290*/  FFMA R33, R55, R59, R46 ;  /* 0x0000003b37217223 */ /* 0x000fe2000000002e */
[----:B------:R-:W-:-:S02]  /*42a0*/  HADD2.F32 R36, -RZ, R31.H1_H1 ;  /* 0x3000001fff247230 */ /* 0x000fc40000004100 */
[-C--:B------:R-:W-:Y:S01]  /*42b0*/  FFMA R46, R50, R28.reuse, R53 ;  /* 0x0000001c322e7223 */ /* 0x080fe20000000035 */
[--C-:B------:R-:W-:Y:S02]  /*42c0*/  HADD2.F32 R24, -RZ, R25.reuse.H0_H0 ;  /* 0x20000019ff187230 */ /* 0x100fe40000004100 */
[-C--:B------:R-:W-:Y:S01]  /*42d0*/  FFMA R48, R51, R28.reuse, R48 ;  /* 0x0000001c33307223 */ /* 0x080fe20000000030 */
[----:B------:R-:W-:Y:S02]  /*42e0*/  HADD2.F32 R31, -RZ, R25.H1_H1 ;  /* 0x30000019ff1f7230 */ /* 0x000fe40000004100 */
[----:B------:R-:W-:Y:S01]  /*42f0*/  FFMA R25, R55, R28, R44 ;  /* 0x0000001c37197223 */ /* 0x000fe2000000002c */
[C---:B------:R-:W-:Y:S01]  /*4300*/  FFMA R28, R51.reuse, R60, R42 ;  /* 0x0000003c331c7223 */ /* 0x040fe2000000002a */
[C---:B------:R-:W-:Y:S01]  /*4310*/  FFMA R45, R30.reuse, R55, R56 ;  /* 0x000000371e2d7223 */ /* 0x040fe20000000038 */
[----:B------:R-:W-:Y:S02]  /*4320*/  HADD2.F32 R32, -RZ, R29.H0_H0 ;  /* 0x2000001dff207230 */ /* 0x000fe40000004100 */
[C---:B------:R-:W-:Y:S01]  /*4330*/  FFMA R41, R30.reuse, R50, R41 ;  /* 0x000000321e297223 */ /* 0x040fe20000000029 */
[----:B------:R-:W-:Y:S01]  /*4340*/  FFMA R58, R30, R51, R58 ;  /* 0x000000331e3a7223 */ /* 0x000fe2000000003a */
[CC--:B------:R-:W-:Y:S01]  /*4350*/  FFMA R56, R50.reuse, R59.reuse, R57 ;  /* 0x0000003b32387223 */ /* 0x0c0fe20000000039 */
[----:B------:R-:W-:Y:S01]  /*4360*/  FFMA R52, R51, R59, R52 ;  /* 0x0000003b33347223 */ /* 0x000fe20000000034 */
[----:B------:R-:W-:Y:S01]  /*4370*/  FFMA R26, R50, R60, R43 ;  /* 0x0000003c321a7223 */ /* 0x000fe2000000002b */
[----:B------:R-:W-:-:S02]  /*4380*/  HADD2.F32 R44, -RZ, R27.H0_H0 ;  /* 0x2000001bff2c7230 */ /* 0x000fc40000004100 */
[--C-:B0-----:R-:W-:Y:S02]  /*4390*/  HADD2.F32 R42, -RZ, R22.reuse.H0_H0 ;  /* 0x20000016ff2a7230 */ /* 0x101fe40000004100 */
[----:B------:R-:W-:Y:S02]  /*43a0*/  HADD2.F32 R51, -RZ, R22.H1_H1 ;  /* 0x30000016ff337230 */ /* 0x000fe40000004100 */
[--C-:B------:R-:W-:Y:S02]  /*43b0*/  HADD2.F32 R53, -RZ, R23.reuse.H0_H0 ;  /* 0x20000017ff357230 */ /* 0x100fe40000004100 */
[----:B------:R-:W-:Y:S01]  /*43c0*/  FFMA R47, R54, R42, R47 ;  /* 0x0000002a362f7223 */ /* 0x000fe2000000002f */
[----:B------:R-:W-:Y:S02]  /*43d0*/  HADD2.F32 R50, -RZ, R23.H1_H1 ;  /* 0x30000017ff327230 */ /* 0x000fe40000004100 */
[----:B------:R-:W-:Y:S01]  /*43e0*/  FFMA R49, R42, R32, R49 ;  /* 0x000000202a317223 */ /* 0x000fe20000000031 */
[----:B------:R-:W-:-:S02]  /*43f0*/  HADD2.F32 R30, -RZ, R29.H1_H1 ;  /* 0x3000001dff1e7230 */ /* 0x000fc40000004100 */
[----:B------:R-:W-:Y:S01]  /*4400*/  FFMA R29, R55, R60, R38 ;  /* 0x0000003c371d7223 */ /* 0x000fe20000000026 */
[C---:B------:R-:W-:Y:S01]  /*4410*/  FFMA R38, R42.reuse, R24, R39 ;  /* 0x000000182a267223 */ /* 0x040fe20000000027 */
[----:B------:R-:W-:Y:S01]  /*4420*/  FFMA R42, R42, R44, R37 ;  /* 0x0000002c2a2a7223 */ /* 0x000fe20000000025 */
[-C--:B------:R-:W-:Y:S01]  /*4430*/  FFMA R37, R51, R32.reuse, R56 ;  /* 0x0000002033257223 */ /* 0x080fe20000000038 */
[-C--:B------:R-:W-:Y:S01]  /*4440*/  FFMA R39, R53, R32.reuse, R52 ;  /* 0x0000002035277223 */ /* 0x080fe20000000034 */
[C---:B------:R-:W-:Y:S01]  /*4450*/  FFMA R55, R50.reuse, R32, R33 ;  /* 0x0000002032377223 */ /* 0x040fe20000000021 */
[-C--:B------:R-:W-:Y:S01]  /*4460*/  FFMA R46, R51, R24.reuse, R46 ;  /* 0x00000018332e7223 */ /* 0x080fe2000000002e */
[----:B------:R-:W0:Y:S01]  /*4470*/  LDS.64 R32, [R5+0xc00] ;  /* 0x000c000005207984 */ /* 0x000e220000000a00 */
[-C--:B------:R-:W-:Y:S01]  /*4480*/  FFMA R48, R53, R24.reuse, R48 ;  /* 0x0000001835307223 */ /* 0x080fe20000000030 */
[----:B------:R-:W-:Y:S01]  /*4490*/  FFMA R52, R50, R24, R25 ;  /* 0x0000001832347223 */ /* 0x000fe20000000019 */
[C---:B------:R-:W-:Y:S01]  /*44a0*/  FFMA R41, R54.reuse, R51, R41 ;  /* 0x0000003336297223 */ /* 0x040fe20000000029 */
[----:B------:R-:W2:Y:S01]  /*44b0*/  LDS.64 R24, [R4+0x70] ;  /* 0x0000700004187984 */ /* 0x000ea20000000a00 */
[C---:B------:R-:W-:Y:S01]  /*44c0*/  FFMA R43, R54.reuse, R53, R58 ;  /* 0x00000035362b7223 */ /* 0x040fe2000000003a */
[----:B------:R-:W-:Y:S01]  /*44d0*/  FFMA R45, R54, R50, R45 ;  /* 0x00000032362d7223 */ /* 0x000fe2000000002d */
[----:B------:R-:W-:Y:S01]  /*44e0*/  FFMA R51, R51, R44, R26 ;  /* 0x0000002c33337223 */ /* 0x000fe2000000001a */
[----:B-1----:R-:W-:-:S02]  /*44f0*/  HADD2.F32 R56, -RZ, R34.H0_H0 ;  /* 0x20000022ff387230 */ /* 0x002fc40000004100 */
[-C--:B------:R-:W-:Y:S01]  /*4500*/  FFMA R53, R53, R44.reuse, R28 ;  /* 0x0000002c35357223 */ /* 0x080fe2000000001c */
[----:B------:R-:W-:Y:S02]  /*4510*/  HADD2.F32 R54, -RZ, R27.H1_H1 ;  /* 0x3000001bff367230 */ /* 0x000fe40000004100 */
[----:B------:R-:W-:Y:S01]  /*4520*/  FFMA R57, R50, R44, R29 ;  /* 0x0000002c32397223 */ /* 0x000fe2000000001d */
[----:B------:R-:W1:Y:S01]  /*4530*/  LDS.64 R22, [R4+0x30] ;  /* 0x0000300004167984 */ /* 0x000e620000000a00 */
[----:B------:R-:W-:Y:S01]  /*4540*/  FFMA R47, R36, R56, R47 ;  /* 0x00000038242f7223 */ /* 0x000fe2000000002f */
[C---:B------:R-:W-:Y:S01]  /*4550*/  FFMA R49, R56.reuse, R30, R49 ;  /* 0x0000001e38317223 */ /* 0x040fe20000000031 */
[C---:B------:R-:W-:Y:S01]  /*4560*/  FFMA R38, R56.reuse, R31, R38 ;  /* 0x0000001f38267223 */ /* 0x040fe20000000026 */
[----:B------:R-:W3:Y:S01]  /*4570*/  LDS.64 R26, [R4+0xb0] ;  /* 0x0000b000041a7984 */ /* 0x000ee20000000a00 */
[----:B------:R-:W-:Y:S01]  /*4580*/  FFMA R42, R56, R54, R42 ;  /* 0x00000036382a7223 */ /* 0x000fe2000000002a */
[----:B------:R-:W-:-:S02]  /*4590*/  HADD2.F32 R50, -RZ, R34.H1_H1 ;  /* 0x30000022ff327230 */ /* 0x000fc40000004100 */
[----:B------:R-:W4:Y:S01]  /*45a0*/  LDS.64 R28, [R4+0xf0] ;  /* 0x0000f000041c7984 */ /* 0x000f220000000a00 */
[--C-:B------:R-:W-:Y:S02]  /*45b0*/  HADD2.F32 R44, -RZ, R35.reuse.H0_H0 ;  /* 0x20000023ff2c7230 */ /* 0x100fe40000004100 */
[----:B------:R-:W-:Y:S02]  /*45c0*/  HADD2.F32 R56, -RZ, R35.H1_H1 ;  /* 0x30000023ff387230 */ /* 0x000fe40000004100 */
[C---:B------:R-:W-:Y:S01]  /*45d0*/  FFMA R41, R36.reuse, R50, R41 ;  /* 0x0000003224297223 */ /* 0x040fe20000000029 */
[----:B------:R-:W5:Y:S01]  /*45e0*/  LDS.64 R34, [R5+0xc80] ;  /* 0x000c800005227984 */ /* 0x000f620000000a00 */
[----:B------:R-:W-:Y:S01]  /*45f0*/  FFMA R43, R36, R44, R43 ;  /* 0x0000002c242b7223 */ /* 0x000fe2000000002b */
[----:B------:R-:W-:Y:S01]  /*4600*/  FFMA R37, R50, R30, R37 ;  /* 0x0000001e32257223 */ /* 0x000fe20000000025 */
[----:B------:R-:W-:Y:S01]  /*4610*/  FFMA R45, R36, R56, R45 ;  /* 0x00000038242d7223 */ /* 0x000fe2000000002d */
[-C--:B------:R-:W-:Y:S01]  /*4620*/  FFMA R39, R44, R30.reuse, R39 ;  /* 0x0000001e2c277223 */ /* 0x080fe20000000027 */
[----:B------:R-:W-:Y:S01]  /*4630*/  FFMA R55, R56, R30, R55 ;  /* 0x0000001e38377223 */ /* 0x000fe20000000037 */
[-C--:B------:R-:W-:Y:S01]  /*4640*/  FFMA R46, R50, R31.reuse, R46 ;  /* 0x0000001f322e7223 */ /* 0x080fe2000000002e */
[-C--:B------:R-:W-:Y:S01]  /*4650*/  FFMA R48, R44, R31.reuse, R48 ;  /* 0x0000001f2c307223 */ /* 0x080fe20000000030 */
[----:B------:R-:W-:Y:S01]  /*4660*/  FFMA R52, R56, R31, R52 ;  /* 0x0000001f38347223 */ /* 0x000fe20000000034 */
        /* <DEDUP_REMOVED lines=8> */
[--C-:B--2---:R-:W-:Y:S02]  /*46f0*/  HADD2.F32 R50, -RZ, R24.reuse.H0_H0 ;  /* 0x20000018ff327230 */ /* 0x104fe40000004100 */
[----:B------:R-:W-:Y:S02]  /*4700*/  HADD2.F32 R24, -RZ, R24.H1_H1 ;  /* 0x30000018ff187230 */ /* 0x000fe40000004100 */
[----:B-1----:R-:W-:-:S02]  /*4710*/  HADD2.F32 R54, -RZ, R22.H0_H0 ;  /* 0x20000016ff367230 */ /* 0x002fc40000004100 */
[CC--:B------:R-:W-:Y:S01]  /*4720*/  FFMA R49, R31.reuse, R50.reuse, R49 ;  /* 0x000000321f317223 */ /* 0x0c0fe20000000031 */
[-C--:B------:R-:W-:Y:S01]  /*4730*/  FFMA R37, R36, R50.reuse, R37 ;  /* 0x0000003224257223 */ /* 0x080fe20000000025 */
[-C--:B------:R-:W-:Y:S01]  /*4740*/  FFMA R39, R30, R50.reuse, R39 ;  /* 0x000000321e277223 */ /* 0x080fe20000000027 */
[----:B------:R-:W-:Y:S01]  /*4750*/  FFMA R55, R44, R50, R55 ;  /* 0x000000322c377223 */ /* 0x000fe20000000037 */
[----:B---3--:R-:W-:Y:S02]  /*4760*/  HADD2.F32 R59, -RZ, R26.H0_H0 ;  /* 0x2000001aff3b7230 */ /* 0x008fe40000004100 */
[C---:B------:R-:W-:Y:S01]  /*4770*/  FFMA R47, R54.reuse, R31, R47 ;  /* 0x0000001f362f7223 */ /* 0x040fe2000000002f */
[----:B----4-:R-:W-:Y:S02]  /*4780*/  HADD2.F32 R50, -RZ, R28.H0_H0 ;  /* 0x2000001cff327230 */ /* 0x010fe40000004100 */
[C---:B------:R-:W-:Y:S01]  /*4790*/  FFMA R41, R54.reuse, R36, R41 ;  /* 0x0000002436297223 */ /* 0x040fe20000000029 */
[----:B------:R-:W-:Y:S01]  /*47a0*/  FFMA R43, R54, R30, R43 ;  /* 0x0000001e362b7223 */ /* 0x000fe2000000002b */
[CC--:B------:R-:W-:Y:S01]  /*47b0*/  FFMA R38, R31.reuse, R59.reuse, R38 ;  /* 0x0000003b1f267223 */ /* 0x0c0fe20000000026 */
[-C--:B------:R-:W-:Y:S01]  /*47c0*/  FFMA R46, R36, R59.reuse, R46 ;  /* 0x0000003b242e7223 */ /* 0x080fe2000000002e */
[-C--:B------:R-:W-:Y:S01]  /*47d0*/  FFMA R48, R30, R59.reuse, R48 ;  /* 0x0000003b1e307223 */ /* 0x080fe20000000030 */
[-C--:B------:R-:W-:Y:S01]  /*47e0*/  FFMA R42, R31, R50.reuse, R42 ;  /* 0x000000321f2a7223 */ /* 0x080fe2000000002a */
[-C--:B------:R-:W-:Y:S01]  /*47f0*/  FFMA R51, R36, R50.reuse, R51 ;  /* 0x0000003224337223 */ /* 0x080fe20000000033 */
[----:B------:R-:W-:Y:S01]  /*4800*/  FFMA R53, R30, R50, R53 ;  /* 0x000000321e357223 */ /* 0x000fe20000000035 */
[----:B------:R-:W-:Y:S01]  /*4810*/  FFMA R52, R44, R59, R52 ;  /* 0x0000003b2c347223 */ /* 0x000fe20000000034 */
[----:B-----5:R-:W-:-:S02]  /*4820*/  HADD2.F32 R31, -RZ, R34.H0_H0 ;  /* 0x20000022ff1f7230 */ /* 0x020fc40000004100 */
[----:B------:R-:W-:Y:S01]  /*4830*/  FFMA R45, R54, R44, R45 ;  /* 0x0000002c362d7223 */ /* 0x000fe2000000002d */
[----:B------:R-:W-:Y:S02]  /*4840*/  HADD2.F32 R36, -RZ, R34.H1_H1 ;  /* 0x30000022ff247230 */ /* 0x000fe40000004100 */
[----:B------:R-:W-:Y:S01]  /*4850*/  FFMA R57, R44, R50, R57 ;  /* 0x000000322c397223 */ /* 0x000fe20000000039 */
[----:B------:R-:W-:Y:S02]  /*4860*/  HADD2.F32 R30, -RZ, R22.H1_H1 ;  /* 0x30000016ff1e7230 */ /* 0x000fe40000004100 */
[----:B------:R-:W-:Y:S01]  /*4870*/  FFMA R49, R31, R24, R49 ;  /* 0x000000181f317223 */ /* 0x000fe20000000031 */
[----:B------:R-:W-:Y:S02]  /*4880*/  HADD2.F32 R34, -RZ, R35.H0_H0 ;  /* 0x20000023ff227230 */ /* 0x000fe40000004100 */
[----:B------:R-:W-:Y:S02]  /*4890*/  HADD2.F32 R59, -RZ, R26.H1_H1 ;  /* 0x3000001aff3b7230 */ /* 0x000fe40000004100 */
[----:B------:R-:W-:Y:S01]  /*48a0*/  FFMA R47, R30, R31, R47 ;  /* 0x0000001f1e2f7223 */ /* 0x000fe2000000002f */
[----:B------:R-:W-:-:S02]  /*48b0*/  HADD2.F32 R28, -RZ, R28.H1_H1 ;  /* 0x3000001cff1c7230 */ /* 0x000fc40000004100 */
[C---:B------:R-:W-:Y:S01]  /*48c0*/  FFMA R41, R30.reuse, R36, R41 ;  /* 0x000000241e297223 */ /* 0x040fe20000000029 */
[----:B------:R-:W-:Y:S02]  /*48d0*/  HADD2.F32 R22, -RZ, R35.H1_H1 ;  /* 0x30000023ff167230 */ /* 0x000fe40000004100 */
[CC--:B------:R-:W-:Y:S01]  /*48e0*/  FFMA R38, R31.reuse, R59.reuse, R38 ;  /* 0x0000003b1f267223 */ /* 0x0c0fe20000000026 */
[----:B------:R-:W-:Y:S01]  /*48f0*/  FFMA R43, R30, R34, R43 ;  /* 0x000000221e2b7223 */ /* 0x000fe2000000002b */
[----:B------:R-:W-:Y:S01]  /*4900*/  FFMA R42, R31, R28, R42 ;  /* 0x0000001c1f2a7223 */ /* 0x000fe2000000002a */
[----:B------:R-:W-:Y:S01]  /*4910*/  FFMA R26, R36, R24, R37 ;  /* 0x00000018241a7223 */ /* 0x000fe20000000025 */
[----:B------:R-:W-:Y:S01]  /*4920*/  FFMA R45, R30, R22, R45 ;  /* 0x000000161e2d7223 */ /* 0x000fe2000000002d */
[----:B------:R-:W-:Y:S01]  /*4930*/  FFMA R39, R34, R24, R39 ;  /* 0x0000001822277223 */ /* 0x000fe20000000027 */
[----:B------:R-:W1:Y:S01]  /*4940*/  LDS.64 R30, [R5+0xd80] ;  /* 0x000d8000051e7984 */ /* 0x000e620000000a00 */
[-C--:B------:R-:W-:Y:S01]  /*4950*/  FFMA R46, R36, R59.reuse, R46 ;  /* 0x0000003b242e7223 */ /* 0x080fe2000000002e */
[-C--:B------:R-:W-:Y:S01]  /*4960*/  FFMA R48, R34, R59.reuse, R48 ;  /* 0x0000003b22307223 */ /* 0x080fe20000000030 */
[----:B------:R-:W-:Y:S01]  /*4970*/  FFMA R52, R22, R59, R52 ;  /* 0x0000003b16347223 */ /* 0x000fe20000000034 */
[-C--:B------:R-:W-:Y:S01]  /*4980*/  FFMA R51, R36, R28.reuse, R51 ;  /* 0x0000001c24337223 */ /* 0x080fe20000000033 */
[----:B------:R-:W-:Y:S01]  /*4990*/  FFMA R53, R34, R28, R53 ;  /* 0x0000001c22357223 */ /* 0x000fe20000000035 */
[C---:B------:R-:W-:Y:S01]  /*49a0*/  FFMA R55, R22.reuse, R24, R55 ;  /* 0x0000001816377223 */ /* 0x040fe20000000037 */
[----:B------:R-:W-:Y:S01]  /*49b0*/  FFMA R57, R22, R28, R57 ;  /* 0x0000001c16397223 */ /* 0x000fe20000000039 */
[----:B0-----:R-:W-:-:S02]  /*49c0*/  HADD2.F32 R34, -RZ, R32.H0_H0 ;  /* 0x20000020ff227230 */ /* 0x001fc40000004100 */
[----:B------:R-:W-:Y:S02]  /*49d0*/  HADD2.F32 R36, -RZ, R23.H0_H0 ;  /* 0x20000017ff247230 */ /* 0x000fe40000004100 */
[----:B------:R-:W-:Y:S02]  /*49e0*/  HADD2.F32 R61, -RZ, R25.H0_H0 ;  /* 0x20000019ff3d7230 */ /* 0x000fe40000004100 */
[----:B------:R-:W-:Y:S02]  /*49f0*/  HADD2.F32 R44, -RZ, R27.H0_H0 ;  /* 0x2000001bff2c7230 */ /* 0x000fe40000004100 */
[----:B------:R-:W-:Y:S01]  /*4a00*/  FFMA R47, R36, R34, R47 ;  /* 0x00000022242f7223 */ /* 0x000fe2000000002f */
[----:B------:R-:W-:Y:S02]  /*4a10*/  HADD2.F32 R59, -RZ, R29.H0_H0 ;  /* 0x2000001dff3b7230 */ /* 0x000fe40000004100 */
[----:B------:R-:W-:Y:S01]  /*4a20*/  FFMA R49, R34, R61, R49 ;  /* 0x0000003d22317223 */ /* 0x000fe20000000031 */
[----:B------:R-:W-:-:S02]  /*4a30*/  HADD2.F32 R22, -RZ, R32.H1_H1 ;  /* 0x30000020ff167230 */ /* 0x000fc40000004100 */
[C---:B------:R-:W-:Y:S01]  /*4a40*/  FFMA R50, R34.reuse, R44, R38 ;  /* 0x0000002c22327223 */ /* 0x040fe20000000026 */
[--C-:B------:R-:W-:Y:S02]  /*4a50*/  HADD2.F32 R24, -RZ, R33.reuse.H0_H0 ;  /* 0x20000021ff187230 */ /* 0x100fe40000004100 */
[----:B------:R-:W-:Y:S01]  /*4a60*/  FFMA R42, R34, R59, R42 ;  /* 0x0000003b222a7223 */ /* 0x000fe2000000002a */
[----:B------:R-:W-:Y:S01]  /*4a70*/  HADD2.F32 R28, -RZ, R33.H1_H1 ;  /* 0x30000021ff1c7230 */ /* 0x000fe20000004100 */
[----:B------:R-:W-:Y:S01]  /*4a80*/  LDS.64 R34, [R4+0x38] ;  /* 0x0000380004227984 */ /* 0x000fe20000000a00 */
[C---:B------:R-:W-:Y:S01]  /*4a90*/  FFMA R41, R36.reuse, R22, R41 ;  /* 0x0000001624297223 */ /* 0x040fe20000000029 */
[----:B------:R-:W-:Y:S01]  /*4aa0*/  FFMA R43, R36, R24, R43 ;  /* 0x00000018242b7223 */ /* 0x000fe2000000002b */
[-C--:B------:R-:W-:Y:S01]  /*4ab0*/  FFMA R26, R22, R61.reuse, R26 ;  /* 0x0000003d161a7223 */ /* 0x080fe2000000001a */
[----:B------:R-:W0:Y:S01]  /*4ac0*/  LDS.64 R32, [R5+0xe00] ;  /* 0x000e000005207984 */ /* 0x000e220000000a00 */
[----:B------:R-:W-:Y:S01]  /*4ad0*/  FFMA R45, R36, R28, R45 ;  /* 0x0000001c242d7223 */ /* 0x000fe2000000002d */
[----:B------:R-:W-:Y:S01]  /*4ae0*/  FFMA R54, R24, R61, R39 ;  /* 0x0000003d18367223 */ /* 0x000fe20000000027 */
[C---:B------:R-:W-:Y:S01]  /*4af0*/  FFMA R46, R22.reuse, R44, R46 ;  /* 0x0000002c162e7223 */ /* 0x040fe2000000002e */
[----:B------:R-:W2:Y:S01]  /*4b00*/  LDS.64 R36, [R4+0x78] ;  /* 0x0000780004247984 */ /* 0x000ea20000000a00 */
[----:B------:R-:W-:Y:S01]  /*4b10*/  FFMA R51, R22, R59, R51 ;  /* 0x0000003b16337223 */ /* 0x000fe20000000033 */
[----:B------:R-:W-:-:S02]  /*4b20*/  HADD2.F32 R56, -RZ, R23.H1_H1 ;  /* 0x30000017ff387230 */ /* 0x000fc40000004100 */
[----:B------:R-:W-:Y:S01]  /*4b30*/  FFMA R55, R28, R61, R55 ;  /* 0x0000003d1c377223 */ /* 0x000fe20000000037 */
[----:B------:R-:W3:Y:S01]  /*4b40*/  LDS.64 R38, [R4+0xb8] ;  /* 0x0000b80004267984 */ /* 0x000ee20000000a00 */
[-C--:B------:R-:W-:Y:S01]  /*4b50*/  FFMA R48, R24, R44.reuse, R48 ;  /* 0x0000002c18307223 */ /* 0x080fe20000000030 */
[----:B------:R-:W-:Y:S01]  /*4b60*/  FFMA R52, R28, R44, R52 ;  /* 0x0000002c1c347223 */ /* 0x000fe20000000034 */
[-C--:B------:R-:W-:Y:S01]  /*4b70*/  FFMA R53, R24, R59.reuse, R53 ;  /* 0x0000003b18357223 */ /* 0x080fe20000000035 */
[----:B------:R4:W5:Y:S01]  /*4b80*/  LDS.64 R22, [R4+0xf8] ;  /* 0x0000f80004167984 */ /* 0x0009620000000a00 */
[----:B------:R-:W-:Y:S01]  /*4b90*/  FFMA R57, R28, R59, R57 ;  /* 0x0000003b1c397223 */ /* 0x000fe20000000039 */
[----:B------:R-:W-:Y:S02]  /*4ba0*/  HADD2.F32 R44, -RZ, R25.H1_H1 ;  /* 0x30000019ff2c7230 */ /* 0x000fe40000004100 */
[----:B------:R-:W-:Y:S02]  /*4bb0*/  HADD2.F32 R27, -RZ, R27.H1_H1 ;  /* 0x3000001bff1b7230 */ /* 0x000fe40000004100 */
[----:B-1----:R-:W-:-:S02]  /*4bc0*/  HADD2.F32 R24, -RZ, R30.H0_H0 ;  /* 0x2000001eff187230 */ /* 0x002fc40000004100 */
[----:B------:R-:W-:Y:S02]  /*4bd0*/  HADD2.F32 R28, -RZ, R29.H1_H1 ;  /* 0x3000001dff1c7230 */ /* 0x000fe40000004100 */
[----:B------:R-:W-:Y:S02]  /*4be0*/  HADD2.F32 R59, -RZ, R30.H1_H1 ;  /* 0x3000001eff3b7230 */ /* 0x000fe40000004100 */
[----:B------:R-:W-:Y:S01]  /*4bf0*/  FFMA R47, R56, R24, R47 ;  /* 0x00000018382f7223 */ /* 0x000fe2000000002f */
[--C-:B------:R-:W-:Y:S02]  /*4c00*/  HADD2.F32 R29, -RZ, R31.reuse.H0_H0 ;  /* 0x2000001fff1d7230 */ /* 0x100fe40000004100 */
[C---:B------:R-:W-:Y:S01]  /*4c10*/  FFMA R49, R24.reuse, R44, R49 ;  /* 0x0000002c18317223 */ /* 0x040fe20000000031 */
[----:B------:R-:W-:Y:S02]  /*4c20*/  HADD2.F32 R30, -RZ, R31.H1_H1 ;  /* 0x3000001fff1e7230 */ /* 0x000fe40000004100 */
[C---:B------:R-:W-:Y:S01]  /*4c30*/  FFMA R50, R24.reuse, R27, R50 ;  /* 0x0000001b18327223 */ /* 0x040fe20000000032 */
[----:B------:R-:W-:Y:S01]  /*4c40*/  FFMA R42, R24, R28, R42 ;  /* 0x0000001c182a7223 */ /* 0x000fe2000000002a */
[C---:B------:R-:W-:Y:S01]  /*4c50*/  FFMA R43, R56.reuse, R29, R43 ;  /* 0x0000001d382b7223 */ /* 0x040fe2000000002b */
[----:B------:R-:W1:Y:S01]  /*4c60*/  LDS.64 R24, [R5+0xe80] ;  /* 0x000e800005187984 */ /* 0x000e620000000a00 */
[C---:B------:R-:W-:Y:S01]  /*4c70*/  FFMA R54, R29.reuse, R44, R54 ;  /* 0x0000002c1d367223 */ /* 0x040fe20000000036 */
[CC--:B------:R-:W-:Y:S01]  /*4c80*/  FFMA R48, R29.reuse, R27.reuse, R48 ;  /* 0x0000001b1d307223 */ /* 0x0c0fe20000000030 */
[----:B------:R-:W-:Y:S01]  /*4c90*/  FFMA R53, R29, R28, R53 ;  /* 0x0000001c1d357223 */ /* 0x000fe20000000035 */
[----:B------:R-:W-:Y:S01]  /*4ca0*/  FFMA R45, R56, R30, R45 ;  /* 0x0000001e382d7223 */ /* 0x000fe2000000002d */
[C---:B------:R-:W-:Y:S01]  /*4cb0*/  FFMA R55, R30.reuse, R44, R55 ;  /* 0x0000002c1e377223 */ /* 0x040fe20000000037 */
[CC--:B------:R-:W-:Y:S01]  /*4cc0*/  FFMA R52, R30.reuse, R27.reuse, R52 ;  /* 0x0000001b1e347223 */ /* 0x0c0fe20000000034 */
[CC--:B------:R-:W-:Y:S01]  /*4cd0*/  FFMA R51, R59.reuse, R28.reuse, R51 ;  /* 0x0000001c3b337223 */ /* 0x0c0fe20000000033 */
[----:B------:R-:W-:Y:S01]  /*4ce0*/  FFMA R57, R30, R28, R57 ;  /* 0x0000001c1e397223 */ /* 0x000fe20000000039 */
[----:B------:R-:W-:Y:S01]  /*4cf0*/  FFMA R46, R59, R27, R46 ;  /* 0x0000001b3b2e7223 */ /* 0x000fe2000000002e */
[----:B0-----:R-:W-:-:S02]  /*4d00*/  HADD2.F32 R29, -RZ, R32.H0_H0 ;  /* 0x20000020ff1d7230 */ /* 0x001fc40000004100 */
[----:B------:R-:W-:Y:S01]  /*4d10*/  FFMA R41, R56, R59, R41 ;  /* 0x0000003b38297223 */ /* 0x000fe20000000029 */
[----:B------:R-:W-:Y:S02]  /*4d20*/  HADD2.F32 R30, -RZ, R34.H0_H0 ;  /* 0x20000022ff1e7230 */ /* 0x000fe40000004100 */
[----:B------:R-:W-:Y:S01]  /*4d30*/  FFMA R26, R59, R44, R26 ;  /* 0x0000002c3b1a7223 */ /* 0x000fe2000000001a */
[----:B------:R-:W-:Y:S02]  /*4d40*/  HADD2.F32 R32, -RZ, R32.H1_H1 ;  /* 0x30000020ff207230 */ /* 0x000fe40000004100 */
[--C-:B----4-:R-:W-:Y:S02]  /*4d50*/  HADD2.F32 R4, -RZ, R33.reuse.H0_H0 ;  /* 0x20000021ff047230 */ /* 0x110fe40000004100 */
[C---:B------:R-:W-:Y:S01]  /*4d60*/  FFMA R47, R30.reuse, R29, R47 ;  /* 0x0000001d1e2f7223 */ /* 0x040fe2000000002f */
[----:B------:R-:W-:Y:S02]  /*4d70*/  HADD2.F32 R28, -RZ, R33.H1_H1 ;  /* 0x30000021ff1c7230 */ /* 0x000fe40000004100 */
[----:B------:R-:W-:Y:S01]  /*4d80*/  FFMA R41, R30, R32, R41 ;  /* 0x000000201e297223 */ /* 0x000fe20000000029 */
[----:B--2---:R-:W-:-:S02]  /*4d90*/  HADD2.F32 R27, -RZ, R36.H0_H0 ;  /* 0x20000024ff1b7230 */ /* 0x004fc40000004100 */
[C---:B------:R-:W-:Y:S01]  /*4da0*/  FFMA R43, R30.reuse, R4, R43 ;  /* 0x000000041e2b7223 */ /* 0x040fe2000000002b */
[----:B---3--:R-:W-:Y:S02]  /*4db0*/  HADD2.F32 R31, -RZ, R38.H0_H0 ;  /* 0x20000026ff1f7230 */ /* 0x008fe40000004100 */
[----:B------:R-:W-:Y:S01]  /*4dc0*/  FFMA R45, R30, R28, R45 ;  /* 0x0000001c1e2d7223 */ /* 0x000fe2000000002d */
[----:B-----5:R-:W-:Y:S02]  /*4dd0*/  HADD2.F32 R33, -RZ, R22.H0_H0 ;  /* 0x20000016ff217230 */ /* 0x020fe40000004100 */
[-C--:B------:R-:W-:Y:S01]  /*4de0*/  FFMA R49, R29, R27.reuse, R49 ;  /* 0x0000001b1d317223 */ /* 0x080fe20000000031 */
[-C--:B------:R-:W-:Y:S01]  /*4df0*/  FFMA R30, R32, R27.reuse, R26 ;  /* 0x0000001b201e7223 */ /* 0x080fe2000000001a */
[-C--:B------:R-:W-:Y:S01]  /*4e00*/  FFMA R54, R4, R27.reuse, R54 ;  /* 0x0000001b04367223 */ /* 0x080fe20000000036 */
[----:B------:R-:W-:Y:S01]  /*4e10*/  FFMA R55, R28, R27, R55 ;  /* 0x0000001b1c377223 */ /* 0x000fe20000000037 */
[C---:B------:R-:W-:Y:S01]  /*4e20*/  FFMA R48, R4.reuse, R31, R48 ;  /* 0x0000001f04307223 */ /* 0x040fe20000000030 */
[----:B------:R-:W0:Y:S01]  /*4e30*/  LDS.64 R26, [R5+0xf00] ;  /* 0x000f0000051a7984 */ /* 0x000e220000000a00 */
[----:B------:R-:W-:Y:S01]  /*4e40*/  FFMA R53, R4, R33, R53 ;  /* 0x0000002104357223 */ /* 0x000fe20000000035 */
[----:B------:R-:W-:-:S02]  /*4e50*/  HADD2.F32 R34, -RZ, R34.H1_H1 ;  /* 0x30000022ff227230 */ /* 0x000fc40000004100 */
[C---:B------:R-:W-:Y:S01]  /*4e60*/  FFMA R46, R32.reuse, R31, R46 ;  /* 0x0000001f202e7223 */ /* 0x040fe2000000002e */
[----:B------:R-:W2:Y:S01]  /*4e70*/  LDS.64 R4, [R5+0xf80] ;  /* 0x000f800005047984 */ /* 0x000ea20000000a00 */
[CC--:B------:R-:W-:Y:S01]  /*4e80*/  FFMA R42, R29.reuse, R33.reuse, R42 ;  /* 0x000000211d2a7223 */ /* 0x0c0fe2000000002a */
[-C--:B------:R-:W-:Y:S01]  /*4e90*/  FFMA R51, R32, R33.reuse, R51 ;  /* 0x0000002120337223 */ /* 0x080fe20000000033 */
[C---:B------:R-:W-:Y:S01]  /*4ea0*/  FFMA R57, R28.reuse, R33, R57 ;  /* 0x000000211c397223 */ /* 0x040fe20000000039 */
[-C--:B------:R-:W-:Y:S01]  /*4eb0*/  FFMA R50, R29, R31.reuse, R50 ;  /* 0x0000001f1d327223 */ /* 0x080fe20000000032 */
[----:B------:R-:W-:Y:S01]  /*4ec0*/  FFMA R52, R28, R31, R52 ;  /* 0x0000001f1c347223 */ /* 0x000fe20000000034 */
[--C-:B-1----:R-:W-:Y:S02]  /*4ed0*/  HADD2.F32 R61, -RZ, R24.reuse.H1_H1 ;  /* 0x30000018ff3d7230 */ /* 0x102fe40000004100 */
[----:B------:R-:W-:Y:S02]  /*4ee0*/  HADD2.F32 R33, -RZ, R24.H0_H0 ;  /* 0x20000018ff217230 */ /* 0x000fe40000004100 */
[----:B------:R-:W-:-:S02]  /*4ef0*/  HADD2.F32 R59, -RZ, R25.H0_H0 ;  /* 0x20000019ff3b7230 */ /* 0x000fc40000004100 */
[C---:B------:R-:W-:Y:S01]  /*4f00*/  FFMA R32, R34.reuse, R61, R41 ;  /* 0x0000003d22207223 */ /* 0x040fe20000000029 */
[----:B------:R-:W-:Y:S02]  /*4f10*/  HADD2.F32 R24, -RZ, R25.H1_H1 ;  /* 0x30000019ff187230 */ /* 0x000fe40000004100 */
[C---:B------:R-:W-:Y:S01]  /*4f20*/  FFMA R28, R34.reuse, R33, R47 ;  /* 0x00000021221c7223 */ /* 0x040fe2000000002f */
[----:B------:R-:W-:Y:S02]  /*4f30*/  HADD2.F32 R41, -RZ, R38.H1_H1 ;  /* 0x30000026ff297230 */ /* 0x000fe40000004100 */
[C---:B------:R-:W-:Y:S01]  /*4f40*/  FFMA R44, R34.reuse, R59, R43 ;  /* 0x0000003b222c7223 */ /* 0x040fe2000000002b */
[----:B------:R-:W-:Y:S02]  /*4f50*/  HADD2.F32 R36, -RZ, R36.H1_H1 ;  /* 0x30000024ff247230 */ /* 0x000fe40000004100 */
[----:B------:R-:W-:Y:S01]  /*4f60*/  FFMA R34, R34, R24, R45 ;  /* 0x0000001822227223 */ /* 0x000fe2000000002d */
[----:B------:R-:W-:-:S02]  /*4f70*/  HADD2.F32 R56, -RZ, R22.H1_H1 ;  /* 0x30000016ff387230 */ /* 0x000fc40000004100 */
[-C--:B------:R-:W-:Y:S01]  /*4f80*/  FFMA R50, R33, R41.reuse, R50 ;  /* 0x0000002921327223 */ /* 0x080fe20000000032 */
[-C--:B------:R-:W-:Y:S01]  /*4f90*/  FFMA R46, R61, R41.reuse, R46 ;  /* 0x000000293d2e7223 */ /* 0x080fe2000000002e */
[-C--:B------:R-:W-:Y:S01]  /*4fa0*/  FFMA R48, R59, R41.reuse, R48 ;  /* 0x000000293b307223 */ /* 0x080fe20000000030 */
[C---:B------:R-:W-:Y:S01]  /*4fb0*/  FFMA R52, R24.reuse, R41, R52 ;  /* 0x0000002918347223 */ /* 0x040fe20000000034 */
[----:B------:R-:W-:Y:S02]  /*4fc0*/  HADD2.F32 R29, -RZ, R37.H0_H0 ;  /* 0x20000025ff1d7230 */ /* 0x000fe40000004100 */
[-C--:B------:R-:W-:Y:S01]  /*4fd0*/  FFMA R38, R33, R36.reuse, R49 ;  /* 0x0000002421267223 */ /* 0x080fe20000000031 */
[-C--:B------:R-:W-:Y:S01]  /*4fe0*/  FFMA R30, R61, R36.reuse, R30 ;  /* 0x000000243d1e7223 */ /* 0x080fe2000000001e */
[-C--:B------:R-:W-:Y:S01]  /*4ff0*/  FFMA R54, R59, R36.reuse, R54 ;  /* 0x000000243b367223 */ /* 0x080fe20000000036 */
[----:B------:R-:W-:Y:S02]  /*5000*/  HADD2.F32 R31, -RZ, R35.H0_H0 ;  /* 0x20000023ff1f7230 */ /* 0x000fe40000004100 */
[----:B------:R-:W-:Y:S01]  /*5010*/  FFMA R36, R24, R36, R55 ;  /* 0x0000002418247223 */ /* 0x000fe20000000037 */
[----:B------:R-:W-:-:S02]  /*5020*/  HADD2.F32 R25, -RZ, R39.H0_H0 ;  /* 0x20000027ff197230 */ /* 0x000fc40000004100 */
[-C--:B------:R-:W-:Y:S01]  /*5030*/  FFMA R33, R33, R56.reuse, R42 ;  /* 0x0000003821217223 */ /* 0x080fe2000000002a */
[----:B------:R-:W-:Y:S02]  /*5040*/  HADD2.F32 R22, -RZ, R23.H0_H0 ;  /* 0x20000017ff167230 */ /* 0x000fe40000004100 */
[-C--:B------:R-:W-:Y:S01]  /*5050*/  FFMA R51, R61, R56.reuse, R51 ;  /* 0x000000383d337223 */ /* 0x080fe20000000033 */
[-C--:B------:R-:W-:Y:S01]  /*5060*/  FFMA R53, R59, R56.reuse, R53 ;  /* 0x000000383b357223 */ /* 0x080fe20000000035 */
[----:B------:R-:W-:Y:S01]  /*5070*/  FFMA R24, R24, R56, R57 ;  /* 0x0000003818187223 */ /* 0x000fe20000000039 */
[----:B------:R-:W-:Y:S02]  /*5080*/  HADD2.F32 R35, -RZ, R35.H1_H1 ;  /* 0x30000023ff237230 */ /* 0x000fe40000004100 */
[----:B0-----:R-:W-:Y:S02]  /*5090*/  HADD2.F32 R43, -RZ, R27.H0_H0 ;  /* 0x2000001bff2b7230 */ /* 0x001fe40000004100 */
[----:B------:R-:W-:-:S02]  /*50a0*/  HADD2.F32 R41, -RZ, R26.H0_H0 ;  /* 0x2000001aff297230 */ /* 0x000fc40000004100 */
[----:B------:R-:W-:Y:S02]  /*50b0*/  HADD2.F32 R45, -RZ, R26.H1_H1 ;  /* 0x3000001aff2d7230 */ /* 0x000fe40000004100 */
[-C--:B------:R-:W-:Y:S01]  /*50c0*/  FFMA R54, R43, R29.reuse, R54 ;  /* 0x0000001d2b367223 */ /* 0x080fe20000000036 */
[----:B------:R-:W-:Y:S02]  /*50d0*/  HADD2.F32 R27, -RZ, R27.H1_H1 ;  /* 0x3000001bff1b7230 */ /* 0x000fe40000004100 */
[----:B------:R-:W-:Y:S01]  /*50e0*/  FFMA R38, R41, R29, R38 ;  /* 0x0000001d29267223 */ /* 0x000fe20000000026 */
[----:B------:R-:W-:Y:S01]  /*50f0*/  FFMA R28, R31, R41, R28 ;  /* 0x000000291f1c7223 */ /* 0x000fe2000000001c */
[----:B------:R-:W-:Y:S01]  /*5100*/  FFMA R30, R45, R29, R30 ;  /* 0x0000001d2d1e7223 */ /* 0x000fe2000000001e */
[----:B------:R-:W-:Y:S01]  /*5110*/  FFMA R32, R31, R45, R32 ;  /* 0x0000002d1f207223 */ /* 0x000fe20000000020 */
[----:B------:R-:W-:Y:S01]  /*5120*/  FFMA R36, R27, R29, R36 ;  /* 0x0000001d1b247223 */ /* 0x000fe20000000024 */
[C---:B------:R-:W-:Y:S01]  /*5130*/  FFMA R44, R31.reuse, R43, R44 ;  /* 0x0000002b1f2c7223 */ /* 0x040fe2000000002c */
[----:B------:R-:W-:Y:S01]  /*5140*/  FFMA R34, R31, R27, R34 ;  /* 0x0000001b1f227223 */ /* 0x000fe20000000022 */
[C---:B------:R-:W-:Y:S01]  /*5150*/  FFMA R26, R41.reuse, R25, R50 ;  /* 0x00000019291a7223 */ /* 0x040fe20000000032 */
[----:B------:R-:W-:Y:S01]  /*5160*/  FFMA R33, R41, R22, R33 ;  /* 0x0000001629217223 */ /* 0x000fe20000000021 */
[----:B--2---:R-:W-:-:S02]  /*5170*/  HADD2.F32 R29, -RZ, R5.H0_H0 ;  /* 0x20000005ff1d7230 */ /* 0x004fc40000004100 */
[-C--:B------:R-:W-:Y:S01]  /*5180*/  FFMA R46, R45, R25.reuse, R46 ;  /* 0x000000192d2e7223 */ /* 0x080fe2000000002e */
[----:B------:R-:W-:Y:S02]  /*5190*/  HADD2.F32 R37, -RZ, R37.H1_H1 ;  /* 0x30000025ff257230 */ /* 0x000fe40000004100 */
[-C--:B------:R-:W-:Y:S01]  /*51a0*/  FFMA R48, R43, R25.reuse, R48 ;  /* 0x000000192b307223 */ /* 0x080fe20000000030 */
[----:B------:R-:W-:Y:S02]  /*51b0*/  HADD2.F32 R39, -RZ, R39.H1_H1 ;  /* 0x30000027ff277230 */ /* 0x000fe40000004100 */
[----:B------:R-:W-:Y:S01]  /*51c0*/  FFMA R60, R27, R25, R52 ;  /* 0x000000191b3c7223 */ /* 0x000fe20000000034 */
[--C-:B------:R-:W-:Y:S02]  /*51d0*/  HADD2.F32 R31, -RZ, R4.reuse.H0_H0 ;  /* 0x20000004ff1f7230 */ /* 0x100fe40000004100 */
[----:B------:R-:W-:Y:S01]  /*51e0*/  FFMA R25, R45, R22, R51 ;  /* 0x000000162d197223 */ /* 0x000fe20000000033 */
[----:B------:R-:W-:-:S02]  /*51f0*/  HADD2.F32 R41, -RZ, R4.H1_H1 ;  /* 0x30000004ff297230 */ /* 0x000fc40000004100 */
[-C--:B------:R-:W-:Y:S01]  /*5200*/  FFMA R53, R43, R22.reuse, R53 ;  /* 0x000000162b357223 */ /* 0x080fe20000000035 */
[----:B------:R-:W-:Y:S02]  /*5210*/  HADD2.F32 R5, -RZ, R5.H1_H1 ;  /* 0x30000005ff057230 */ /* 0x000fe40000004100 */
[----:B------:R-:W-:Y:S01]  /*5220*/  FFMA R24, R27, R22, R24 ;  /* 0x000000161b187223 */ /* 0x000fe20000000018 */
[----:B------:R-:W-:Y:S02]  /*5230*/  HADD2.F32 R23, -RZ, R23.H1_H1 ;  /* 0x30000017ff177230 */ /* 0x000fe40000004100 */
[----:B------:R-:W-:Y:S01]  /*5240*/  FFMA R56, R35, R29, R44 ;  /* 0x0000001d23387223 */ /* 0x000fe2000000002c */
[-C--:B------:R-:W-:Y:S01]  /*5250*/  FFMA R45, R31, R37.reuse, R38 ;  /* 0x000000251f2d7223 */ /* 0x080fe20000000026 */
[----:B------:R-:W-:Y:S01]  /*5260*/  FFMA R52, R5, R37, R36 ;  /* 0x0000002505347223 */ /* 0x000fe20000000024 */
[----:B------:R-:W-:Y:S01]  /*5270*/  FFMA R51, R41, R39, R46 ;  /* 0x0000002729337223 */ /* 0x000fe2000000002e */
[C---:B------:R-:W-:Y:S01]  /*5280*/  FFMA R49, R35.reuse, R31, R28 ;  /* 0x0000001f23317223 */ /* 0x040fe2000000001c */
[C---:B------:R-:W-:Y:S01]  /*5290*/  FFMA R58, R35.reuse, R41, R32 ;  /* 0x00000029233a7223 */ /* 0x040fe20000000020 */
        /* <DEDUP_REMOVED lines=8> */
[-C--:B------:R-:W-:Y:S01]  /*5320*/  FFMA R44, R29, R23.reuse, R53 ;  /* 0x000000171d2c7223 */ /* 0x080fe20000000035 */
[----:B------:R-:W-:Y:S01]  /*5330*/  FFMA R38, R5, R23, R24 ;  /* 0x0000001705267223 */ /* 0x000fe20000000018 */
[----:B------:R-:W-:Y:S06]  /*5340*/  BAR.SYNC.DEFER_BLOCKING 0x0 ;  /* 0x0000000000007b1d */ /* 0x000fec0000010000 */
[----:B------:R-:W-:Y:S05]  /*5350*/  @!P0 BRA `(.L_x_20) ;  /* 0xffffffb0005c8947 */ /* 0x000fea000383ffff */
.L_x_0:
[----:B------:R-:W-:Y:S01]  /*5360*/  IADD3 R11, PT, PT, R6, UR5, RZ ;  /* 0x00000005060b7c10 */ /* 0x000fe2000fffe0ff */
[----:B------:R-:W-:Y:S01]  /*5370*/  BSSY.RECONVERGENT B0, `(.L_x_21) ;  /* 0x0000024000007945 */ /* 0x000fe20003800200 */
[----:B------:R-:W-:Y:S02]  /*5380*/  IADD3 R7, PT, PT, R7, UR8, RZ ;  /* 0x0000000807077c10 */ /* 0x000fe4000fffe0ff */
[C---:B------:R-:W-:Y:S02]  /*5390*/  ISETP.GE.AND P3, PT, R11.reuse, R0, PT ;  /* 0x000000000b00720c */ /* 0x040fe40003f66270 */
[C---:B------:R-:W-:Y:S02]  /*53a0*/  IADD3 R13, PT, PT, R11.reuse, 0x1, RZ ;  /* 0x000000010b0d7810 */ /* 0x040fe40007ffe0ff */
[C---:B------:R-:W-:Y:S02]  /*53b0*/  IADD3 R5, PT, PT, R11.reuse, 0x2, RZ ;  /* 0x000000020b057810 */ /* 0x040fe40007ffe0ff */
[----:B------:R-:W-:-:S02]  /*53c0*/  IADD3 R3, PT, PT, R11, 0x3, RZ ;  /* 0x000000030b037810 */ /* 0x000fc40007ffe0ff */
[-C--:B------:R-:W-:Y:S02]  /*53d0*/  ISETP.GE.AND P2, PT, R13, R0.reuse, PT ;  /* 0x000000000d00720c */ /* 0x080fe40003f46270 */
[-C--:B------:R-:W-:Y:S02]  /*53e0*/  ISETP.GE.AND P0, PT, R5, R0.reuse, PT ;  /* 0x000000000500720c */ /* 0x080fe40003f06270 */
[----:B------:R-:W-:Y:S01]  /*53f0*/  ISETP.GE.AND P1, PT, R3, R0, PT ;  /* 0x000000000300720c */ /* 0x000fe20003f26270 */
[----:B------:R-:W-:-:S12]  /*5400*/  @P3 BRA `(.L_x_22) ;  /* 0x0000000000683947 */ /* 0x000fd80003800000 */
[----:B------:R-:W0:Y:S01]  /*5410*/  LDCU UR6, c[0x0][0x3b0] ;  /* 0x00007600ff0677ac */ /* 0x000e220008000800 */
[C---:B------:R-:W-:Y:S02]  /*5420*/  IADD3 R2, PT, PT, R7.reuse, 0x1, RZ ;  /* 0x0000000107027810 */ /* 0x040fe40007ffe0ff */
[C---:B------:R-:W-:Y:S01]  /*5430*/  IADD3 R4, PT, PT, R7.reuse, 0x3, RZ ;  /* 0x0000000307047810 */ /* 0x040fe20007ffe0ff */
[----:B------:R-:W1:Y:S01]  /*5440*/  LDCU.64 UR4, c[0x0][0x3a0] ;  /* 0x00007400ff0477ac */ /* 0x000e620008000a00 */
[----:B0-----:R-:W-:Y:S01]  /*5450*/  ISETP.GE.AND P6, PT, R7, UR6, PT ;  /* 0x0000000607007c0c */ /* 0x001fe2000bfc6270 */
[----:B------:R-:W-:Y:S01]  /*5460*/  IMAD R0, R11, UR6, RZ ;  /* 0x000000060b007c24 */ /* 0x000fe2000f8e02ff */
[----:B------:R-:W-:Y:S02]  /*5470*/  ISETP.GE.AND P5, PT, R2, UR6, PT ;  /* 0x0000000602007c0c */ /* 0x000fe4000bfa6270 */
[----:B------:R-:W-:Y:S02]  /*5480*/  IADD3 R2, PT, PT, R7, 0x2, RZ ;  /* 0x0000000207027810 */ /* 0x000fe40007ffe0ff */
[----:B------:R-:W-:-:S02]  /*5490*/  ISETP.GE.AND P3, PT, R4, UR6, PT ;  /* 0x0000000604007c0c */ /* 0x000fc4000bf66270 */
[----:B------:R-:W-:-:S05]  /*54a0*/  ISETP.GE.AND P4, PT, R2, UR6, PT ;  /* 0x0000000602007c0c */ /* 0x000fca000bf86270 */
[----:B------:R-:W0:Y:S01]  /*54b0*/  @!P6 LDC.64 R8, c[0x0][0x3a0] ;  /* 0x0000e800ff08eb82 */ /* 0x000e220000000a00 */
[----:B------:R-:W-:Y:S02]  /*54c0*/  @!P6 IADD3 R11, PT, PT, R7, R0, RZ ;  /* 0x00000000070be210 */ /* 0x000fe40007ffe0ff */
[----:B------:R-:W-:Y:S02]  /*54d0*/  @!P6 F2FP.F16.F32.PACK_AB R49, RZ, R49 ;  /* 0x00000031ff31e23e */ /* 0x000fe400000000ff */
[----:B------:R-:W-:Y:S02]  /*54e0*/  @!P5 F2FP.F16.F32.PACK_AB R58, RZ, R58 ;  /* 0x0000003aff3ad23e */ /* 0x000fe400000000ff */
[----:B------:R-:W-:Y:S02]  /*54f0*/  @!P3 F2FP.F16.F32.PACK_AB R42, RZ, R42 ;  /* 0x0000002aff2ab23e */ /* 0x000fe400000000ff */
[----:B------:R-:W-:Y:S01]  /*5500*/  @!P4 F2FP.F16.F32.PACK_AB R56, RZ, R56 ;  /* 0x00000038ff38c23e */ /* 0x000fe200000000ff */
[----:B0-----:R-:W-:Y:S01]  /*5510*/  @!P6 IMAD.WIDE R8, R11, 0x2, R8 ;  /* 0x000000020b08e825 */ /* 0x001fe200078e0208 */
[----:B------:R-:W-:-:S04]  /*5520*/  SHF.R.S32.HI R11, RZ, 0x1f, R7 ;  /* 0x0000001fff0b7819 */ /* 0x000fc80000011407 */
[----:B------:R0:W-:Y:S01]  /*5530*/  @!P6 STG.E.U16 desc[UR12][R8.64], R49 ;  /* 0x000000310800e986 */ /* 0x0001e2000c10150c */
[----:B------:R-:W-:-:S04]  /*5540*/  IADD3 R2, P6, PT, R7, R0, RZ ;  /* 0x0000000007027210 */ /* 0x000fc80007fde0ff */
[----:B------:R-:W-:Y:S02]  /*5550*/  LEA.HI.X.SX32 R11, R0, R11, 0x1, P6 ;  /* 0x0000000b000b7211 */ /* 0x000fe400030f0eff */
[----:B-1----:R-:W-:-:S04]  /*5560*/  LEA R10, P6, R2, UR4, 0x1 ;  /* 0x00000004020a7c11 */ /* 0x002fc8000f8c08ff */
[----:B------:R-:W-:-:S05]  /*5570*/  LEA.HI.X R11, R2, UR5, R11, 0x1, P6 ;  /* 0x00000005020b7c11 */ /* 0x000fca000b0f0c0b */
[----:B------:R0:W-:Y:S04]  /*5580*/  @!P5 STG.E.U16 desc[UR12][R10.64+0x2], R58 ;  /* 0x0000023a0a00d986 */ /* 0x0001e8000c10150c */
[----:B------:R0:W-:Y:S04]  /*5590*/  @!P4 STG.E.U16 desc[UR12][R10.64+0x4], R56 ;  /* 0x000004380a00c986 */ /* 0x0001e8000c10150c */
[----:B------:R0:W-:Y:S02]  /*55a0*/  @!P3 STG.E.U16 desc[UR12][R10.64+0x6], R42 ;  /* 0x0000062a0a00b986 */ /* 0x0001e4000c10150c */
.L_x_22:
[----:B------:R-:W-:Y:S05]  /*55b0*/  BSYNC.RECONVERGENT B0 ;  /* 0x0000000000007941 */ /* 0x000fea0003800200 */
.L_x_21:
[----:B------:R-:W-:Y:S04]  /*55c0*/  BSSY.RECONVERGENT B0, `(.L_x_23) ;  /* 0x000001c000007945 */ /* 0x000fe80003800200 */
[----:B------:R-:W-:Y:S05]  /*55d0*/  @P2 BRA `(.L_x_24) ;  /* 0x0000000000682947 */ /* 0x000fea0003800000 */
[----:B------:R-:W1:Y:S01]  /*55e0*/  LDCU UR4, c[0x0][0x3b0] ;  /* 0x00007600ff0477ac */ /* 0x000e620008000800 */
[C---:B------:R-:W-:Y:S02]  /*55f0*/  IADD3 R0, PT, PT, R7.reuse, 0x1, RZ ;  /* 0x0000000107007810 */ /* 0x040fe40007ffe0ff */
[C---:B------:R-:W-:Y:S01]  /*5600*/  IADD3 R2, PT, PT, R7.reuse, 0x2, RZ ;  /* 0x0000000207027810 */ /* 0x040fe20007ffe0ff */
[----:B------:R-:W2:Y:S01]  /*5610*/  LDCU.64 UR6, c[0x0][0x3a0] ;  /* 0x00007400ff0677ac */ /* 0x000ea20008000a00 */
[C---:B------:R-:W-:Y:S02]  /*5620*/  IADD3 R4, PT, PT, R7.reuse, 0x3, RZ ;  /* 0x0000000307047810 */ /* 0x040fe40007ffe0ff */
[----:B-1----:R-:W-:Y:S02]  /*5630*/  ISETP.GE.AND P5, PT, R7, UR4, PT ;  /* 0x0000000407007c0c */ /* 0x002fe4000bfa6270 */
[----:B------:R-:W-:Y:S01]  /*5640*/  ISETP.GE.AND P4, PT, R0, UR4, PT ;  /* 0x0000000400007c0c */ /* 0x000fe2000bf86270 */
[----:B------:R-:W-:Y:S01]  /*5650*/  IMAD R0, R13, UR4, RZ ;  /* 0x000000040d007c24 */ /* 0x000fe2000f8e02ff */
[----:B------:R-:W-:-:S02]  /*5660*/  ISETP.GE.AND P3, PT, R2, UR4, PT ;  /* 0x0000000402007c0c */ /* 0x000fc4000bf66270 */
[----:B------:R-:W-:Y:S02]  /*5670*/  ISETP.GE.AND P2, PT, R4, UR4, PT ;  /* 0x0000000404007c0c */ /* 0x000fe4000bf46270 */
[----:B------:R-:W-:-:S05]  /*5680*/  SHF.R.S32.HI R2, RZ, 0x1f, R0 ;  /* 0x0000001fff027819 */ /* 0x000fca0000011400 */
[----:B0-----:R-:W0:Y:S01]  /*5690*/  @!P5 LDC.64 R8, c[0x0][0x3a0] ;  /* 0x0000e800ff08db82 */ /* 0x001e220000000a00 */
[CC--:B------:R-:W-:Y:S02]  /*56a0*/  @!P5 IADD3 R11, PT, PT, R7.reuse, R0.reuse, RZ ;  /* 0x00000000070bd210 */ /* 0x0c0fe40007ffe0ff */
[----:B------:R-:W-:Y:S02]  /*56b0*/  IADD3 R0, P6, PT, R7, R0, RZ ;  /* 0x0000000007007210 */ /* 0x000fe40007fde0ff */
[----:B------:R-:W-:Y:S02]  /*56c0*/  @!P5 F2FP.F16.F32.PACK_AB R45, RZ, R45 ;  /* 0x0000002dff2dd23e */ /* 0x000fe400000000ff */
[----:B------:R-:W-:Y:S02]  /*56d0*/  @!P4 F2FP.F16.F32.PACK_AB R50, RZ, R50 ;  /* 0x00000032ff32c23e */ /* 0x000fe400000000ff */
[----:B------:R-:W-:Y:S02]  /*56e0*/  @!P3 F2FP.F16.F32.PACK_AB R54, RZ, R54 ;  /* 0x00000036ff36b23e */ /* 0x000fe400000000ff */
[----:B------:R-:W-:Y:S01]  /*56f0*/  @!P2 F2FP.F16.F32.PACK_AB R52, RZ, R52 ;  /* 0x00000034ff34a23e */ /* 0x000fe200000000ff */
[----:B0-----:R-:W-:Y:S01]  /*5700*/  @!P5 IMAD.WIDE R8, R11, 0x2, R8 ;  /* 0x000000020b08d825 */ /* 0x001fe200078e0208 */
[----:B------:R-:W-:-:S02]  /*5710*/  LEA.HI.X.SX32 R11, R7, R2, 0x1, P6 ;  /* 0x00000002070b7211 */ /* 0x000fc400030f0eff */
[C---:B--2---:R-:W-:Y:S02]  /*5720*/  LEA R10, P6, R0.reuse, UR6, 0x1 ;  /* 0x00000006000a7c11 */ /* 0x044fe4000f8c08ff */
[----:B------:R1:W-:Y:S02]  /*5730*/  @!P5 STG.E.U16 desc[UR12][R8.64], R45 ;  /* 0x0000002d0800d986 */ /* 0x0003e4000c10150c */
[----:B------:R-:W-:-:S05]  /*5740*/  LEA.HI.X R11, R0, UR7, R11, 0x1, P6 ;  /* 0x00000007000b7c11 */ /* 0x000fca000b0f0c0b */
[----:B------:R1:W-:Y:S04]  /*5750*/  @!P4 STG.E.U16 desc[UR12][R10.64+0x2], R50 ;  /* 0x000002320a00c986 */ /* 0x0003e8000c10150c */
[----:B------:R1:W-:Y:S04]  /*5760*/  @!P3 STG.E.U16 desc[UR12][R10.64+0x4], R54 ;  /* 0x000004360a00b986 */ /* 0x0003e8000c10150c */
[----:B------:R1:W-:Y:S02]  /*5770*/  @!P2 STG.E.U16 desc[UR12][R10.64+0x6], R52 ;  /* 0x000006340a00a986 */ /* 0x0003e4000c10150c */
.L_x_24:
[----:B------:R-:W-:Y:S05]  /*5780*/  BSYNC.RECONVERGENT B0 ;  /* 0x0000000000007941 */ /* 0x000fea0003800200 */
.L_x_23:
[----:B------:R-:W-:Y:S04]  /*5790*/  BSSY.RECONVERGENT B0, `(.L_x_25) ;  /* 0x000001c000007945 */ /* 0x000fe80003800200 */
[----:B------:R-:W-:Y:S05]  /*57a0*/  @P0 BRA `(.L_x_26) ;  /* 0x0000000000680947 */ /* 0x000fea0003800000 */
[----:B------:R-:W2:Y:S01]  /*57b0*/  LDCU UR4, c[0x0][0x3b0] ;  /* 0x00007600ff0477ac */ /* 0x000ea20008000800 */
[C---:B------:R-:W-:Y:S02]  /*57c0*/  IADD3 R0, PT, PT, R7.reuse, 0x1, RZ ;  /* 0x0000000107007810 */ /* 0x040fe40007ffe0ff */
[C---:B------:R-:W-:Y:S01]  /*57d0*/  IADD3 R2, PT, PT, R7.reuse, 0x2, RZ ;  /* 0x0000000207027810 */ /* 0x040fe20007ffe0ff */
[----:B------:R-:W3:Y:S01]  /*57e0*/  LDCU.64 UR6, c[0x0][0x3a0] ;  /* 0x00007400ff0677ac */ /* 0x000ee20008000a00 */
[C---:B------:R-:W-:Y:S02]  /*57f0*/  IADD3 R4, PT, PT, R7.reuse, 0x3, RZ ;  /* 0x0000000307047810 */ /* 0x040fe40007ffe0ff */
[----:B--2---:R-:W-:Y:S02]  /*5800*/  ISETP.GE.AND P2, PT, R7, UR4, PT ;  /* 0x0000000407007c0c */ /* 0x004fe4000bf46270 */
[----:B------:R-:W-:Y:S01]  /*5810*/  ISETP.GE.AND P3, PT, R0, UR4, PT ;  /* 0x0000000400007c0c */ /* 0x000fe2000bf66270 */
[----:B------:R-:W-:Y:S01]  /*5820*/  IMAD R0, R5, UR4, RZ ;  /* 0x0000000405007c24 */ /* 0x000fe2000f8e02ff */
[----:B------:R-:W-:-:S02]  /*5830*/  ISETP.GE.AND P4, PT, R2, UR4, PT ;  /* 0x0000000402007c0c */ /* 0x000fc4000bf86270 */
[----:B------:R-:W-:Y:S02]  /*5840*/  ISETP.GE.AND P5, PT, R4, UR4, PT ;  /* 0x0000000404007c0c */ /* 0x000fe4000bfa6270 */
[----:B------:R-:W-:-:S05]  /*5850*/  SHF.R.S32.HI R2, RZ, 0x1f, R0 ;  /* 0x0000001fff027819 */ /* 0x000fca0000011400 */
[----:B01----:R-:W0:Y:S01]  /*5860*/  @!P2 LDC.64 R8, c[0x0][0x3a0] ;  /* 0x0000e800ff08ab82 */ /* 0x003e220000000a00 */
        /* <DEDUP_REMOVED lines=8> */
[C---:B---3--:R-:W-:Y:S02]  /*58f0*/  LEA R8, P0, R0.reuse, UR6, 0x1 ;  /* 0x0000000600087c11 */ /* 0x048fe4000f8008ff */
[----:B------:R2:W-:Y:S02]  /*5900*/  @!P2 STG.E.U16 desc[UR12][R4.64], R47 ;  /* 0x0000002f0400a986 */ /* 0x0005e4000c10150c */
[----:B------:R-:W-:-:S05]  /*5910*/  LEA.HI.X R9, R0, UR7, R9, 0x1, P0 ;  /* 0x0000000700097c11 */ /* 0x000fca00080f0c09 */
[----:B------:R2:W-:Y:S04]  /*5920*/  @!P3 STG.E.U16 desc[UR12][R8.64+0x2], R51 ;  /* 0x000002330800b986 */ /* 0x0005e8000c10150c */
[----:B------:R2:W-:Y:S04]  /*5930*/  @!P4 STG.E.U16 desc[UR12][R8.64+0x4], R48 ;  /* 0x000004300800c986 */ /* 0x0005e8000c10150c */
[----:B------:R2:W-:Y:S02]  /*5940*/  @!P5 STG.E.U16 desc[UR12][R8.64+0x6], R60 ;  /* 0x0000063c0800d986 */ /* 0x0005e4000c10150c */
.L_x_26:
[----:B------:R-:W-:Y:S05]  /*5950*/  BSYNC.RECONVERGENT B0 ;  /* 0x0000000000007941 */ /* 0x000fea0003800200 */
.L_x_25:
[----:B------:R-:W-:Y:S05]  /*5960*/  @P1 EXIT ;  /* 0x000000000000194d */ /* 0x000fea0003800000 */
[----:B------:R-:W3:Y:S01]  /*5970*/  LDCU UR4, c[0x0][0x3b0] ;  /* 0x00007600ff0477ac */ /* 0x000ee20008000800 */
[C---:B------:R-:W-:Y:S02]  /*5980*/  IADD3 R2, PT, PT, R7.reuse, 0x1, RZ ;  /* 0x0000000107027810 */ /* 0x040fe40007ffe0ff */
[C---:B------:R-:W-:Y:S01]  /*5990*/  IADD3 R6, PT, PT, R7.reuse, 0x2, RZ ;  /* 0x0000000207067810 */ /* 0x040fe20007ffe0ff */
[----:B------:R-:W4:Y:S01]  /*59a0*/  LDCU.64 UR6, c[0x0][0x3a0] ;  /* 0x00007400ff0677ac */ /* 0x000f220008000a00 */
[----:B---3--:R-:W-:Y:S01]  /*59b0*/  ISETP.GE.AND P1, PT, R7, UR4, PT ;  /* 0x0000000407007c0c */ /* 0x008fe2000bf26270 */
[----:B------:R-:W-:Y:S01]  /*59c0*/  IMAD R0, R3, UR4, RZ ;  /* 0x0000000403007c24 */ /* 0x000fe2000f8e02ff */
[----:B------:R-:W-:Y:S02]  /*59d0*/  ISETP.GE.AND P2, PT, R2, UR4, PT ;  /* 0x0000000402007c0c */ /* 0x000fe4000bf46270 */
[----:B------:R-:W-:Y:S02]  /*59e0*/  ISETP.GE.AND P3, PT, R6, UR4, PT ;  /* 0x0000000406007c0c */ /* 0x000fe4000bf66270 */
[----:B------:R-:W-:-:S02]  /*59f0*/  IADD3 R6, PT, PT, R7, 0x3, RZ ;  /* 0x0000000307067810 */ /* 0x000fc40007ffe0ff */
[----:B------:R-:W-:Y:S02]  /*5a00*/  SHF.R.S32.HI R2, RZ, 0x1f, R0 ;  /* 0x0000001fff027819 */ /* 0x000fe40000011400 */
[----:B------:R-:W-:-:S03]  /*5a10*/  ISETP.GE.AND P4, PT, R6, UR4, PT ;  /* 0x0000000406007c0c */ /* 0x000fc6000bf86270 */
[----:B--2---:R-:W2:Y:S01]  /*5a20*/  @!P1 LDC.64 R4, c[0x0][0x3a0] ;  /* 0x0000e800ff049b82 */ /* 0x004ea20000000a00 */
[CC--:B------:R-:W-:Y:S02]  /*5a30*/  @!P1 IADD3 R3, PT, PT, R7.reuse, R0.reuse, RZ ;  /* 0x0000000007039210 */ /* 0x0c0fe40007ffe0ff */
[C---:B------:R-:W-:Y:S02]  /*5a40*/  IADD3 R0, P0, PT, R7.reuse, R0, RZ ;  /* 0x0000000007007210 */ /* 0x040fe40007f1e0ff */
[----:B------:R-:W-:Y:S02]  /*5a50*/  @!P1 F2FP.F16.F32.PACK_AB R36, RZ, R36 ;  /* 0x00000024ff24923e */ /* 0x000fe400000000ff */
[----:B------:R-:W-:Y:S02]  /*5a60*/  LEA.HI.X.SX32 R7, R7, R2, 0x1, P0 ;  /* 0x0000000207077211 */ /* 0x000fe400000f0eff */
[----:B------:R-:W-:Y:S02]  /*5a70*/  @!P2 F2FP.F16.F32.PACK_AB R46, RZ, R46 ;  /* 0x0000002eff2ea23e */ /* 0x000fe400000000ff */
[----:B------:R-:W-:Y:S01]  /*5a80*/  @!P3 F2FP.F16.F32.PACK_AB R44, RZ, R44 ;  /* 0x0000002cff2cb23e */ /* 0x000fe200000000ff */
[----:B--2---:R-:W-:Y:S01]  /*5a90*/  @!P1 IMAD.WIDE R2, R3, 0x2, R4 ;  /* 0x0000000203029825 */ /* 0x004fe200078e0204 */
[----:B----4-:R-:W-:-:S04]  /*5aa0*/  LEA R4, P0, R0, UR6, 0x1 ;  /* 0x0000000600047c11 */ /* 0x010fc8000f8008ff */
[----:B------:R-:W-:Y:S01]  /*5ab0*/  LEA.HI.X R5, R0, UR7, R7, 0x1, P0 ;  /* 0x0000000700057c11 */ /* 0x000fe200080f0c07 */
[----:B------:R2:W-:Y:S04]  /*5ac0*/  @!P1 STG.E.U16 desc[UR12][R2.64], R36 ;  /* 0x0000002402009986 */ /* 0x0005e8000c10150c */
[----:B------:R2:W-:Y:S04]  /*5ad0*/  @!P2 STG.E.U16 desc[UR12][R4.64+0x2], R46 ;  /* 0x0000022e0400a986 */ /* 0x0005e8000c10150c */
[----:B------:R2:W-:Y:S01]  /*5ae0*/  @!P3 STG.E.U16 desc[UR12][R4.64+0x4], R44 ;  /* 0x0000042c0400b986 */ /* 0x0005e2000c10150c */
[----:B------:R-:W-:Y:S05]  /*5af0*/  @P4 EXIT ;  /* 0x000000000000494d */ /* 0x000fea0003800000 */
[----:B------:R-:W-:-:S05]  /*5b00*/  F2FP.F16.F32.PACK_AB R38, RZ, R38 ;  /* 0x00000026ff26723e */ /* 0x000fca00000000ff */
[----:B------:R-:W-:Y:S01]  /*5b10*/  STG.E.U16 desc[UR12][R4.64+0x6], R38 ;  /* 0x0000062604007986 */ /* 0x000fe2000c10150c */
[----:B------:R-:W-:Y:S05]  /*5b20*/  EXIT ;  /* 0x000000000000794d */ /* 0x000fea0003800000 */
.L_x_27:
[----:B------:R-:W-:-:S00]  /*5b30*/  BRA `(.L_x_27) ;  /* 0xfffffffc00fc7947 */ /* 0x000fc0000383ffff */
[----:B------:R-:W-:-:S00]  /*5b40*/  NOP ;  /* 0x0000000000007918 */ /* 0x000fc00000000000 */
        /* <DEDUP_REMOVED lines=11> */
.L_x_42:


//--------------------- .text._ZN6kernel18awq_gemv_v3_kernelEPK6__halfPKiS4_S2_PS0_iii --------------------------
	.section	.text._ZN6kernel18awq_gemv_v3_kernelEPK6__halfPKiS4_S2_PS0_iii,"ax",@progbits
	.align	128
        .global         _ZN6kernel18awq_gemv_v3_kernelEPK6__halfPKiS4_S2_PS0_iii
        .type           _ZN6kernel18awq_gemv_v3_kernelEPK6__halfPKiS4_S2_PS0_iii,@function
        .size           _ZN6kernel18awq_gemv_v3_kernelEPK6__halfPKiS4_S2_PS0_iii,(.L_x_43 - _ZN6kernel18awq_gemv_v3_kernelEPK6__halfPKiS4_S2_PS0_iii)
        .other          _ZN6kernel18awq_gemv_v3_kernelEPK6__halfPKiS4_S2_PS0_iii,@"STO_CUDA_ENTRY STV_DEFAULT"
_ZN6kernel18awq_gemv_v3_kernelEPK6__halfPKiS4_S2_PS0_iii:
.text._ZN6kernel18awq_gemv_v3_kernelEPK6__halfPKiS4_S2_PS0_iii:
[----:B------:R-:W-:Y:S01]  /*0000*/  LDC R1, c[0x0][0x37c] ;  /* 0x0000df00ff017b82 */ /* 0x000fe20000000800 */
[----:B------:R-:W0:Y:S07]  /*0010*/  S2R R0, SR_TID.X ;  /* 0x0000000000007919 */ /* 0x000e2e0000002100 */
[----:B------:R-:W1:Y:S01]  /*0020*/  LDC R26, c[0x0][0x3ac] ;  /* 0x0000eb00ff1a7b82 */ /* 0x000e620000000800 */
[----:B------:R-:W2:Y:S01]  /*0030*/  S2R R3, SR_CTAID.X ;  /* 0x0000000000037919 */ /* 0x000ea20000002500 */
[----:B0-----:R-:W-:-:S04]  /*0040*/  SHF.R.U32.HI R0, RZ, 0x1, R0 ;  /* 0x00000001ff007819 */ /* 0x001fc80000011600 */
[----:B------:R-:W-:-:S05]  /*0050*/  LOP3.LUT R0, R0, 0x70, RZ, 0xc0, !PT ;  /* 0x0000007000007812 */ /* 0x000fca00078ec0ff */
[----:B--2---:R-:W-:-:S05]  /*0060*/  IMAD R0, R3, 0x80, R0 ;  /* 0x0000008003007824 */ /* 0x004fca00078e0200 */
[----:B-1----:R-:W-:-:S13]  /*0070*/  ISETP.GE.AND P0, PT, R0, R26, PT ;  /* 0x0000001a0000720c */ /* 0x002fda0003f06270 */
[----:B------:R-:W-:Y:S05]  /*0080*/  @P0 EXIT ;  /* 0x000000000000094d */ /* 0x000fea0003800000 */
[----:B------:R-:W0:Y:S01]  /*0090*/  LDC R5, c[0x0][0x3b0] ;  /* 0x0000ec00ff057b82 */ /* 0x000e220000000800 */
[----:B------:R-:W1:Y:S01]  /*00a0*/  LDCU.64 UR6, c[0x0][0x358] ;  /* 0x00006b00ff0677ac */ /* 0x000e620008000a00 */
[----:B------:R-:W-:Y:S02]  /*00b0*/  HFMA2 R10, -RZ, RZ, 0, 0 ;  /* 0x00000000ff0a7431 */ /* 0x000fe400000001ff */
[----:B------:R-:W-:Y:S02]  /*00c0*/  IMAD.MOV.U32 R57, RZ, RZ, RZ ;  /* 0x000000ffff397224 */ /* 0x000fe400078e00ff */
[----:B------:R-:W-:Y:S01]  /*00d0*/  HFMA2 R18, -RZ, RZ, 0, 0 ;  /* 0x00000000ff127431 */ /* 0x000fe200000001ff */
[----:B------:R-:W-:Y:S01]  /*00e0*/  MOV R14, RZ ;  /* 0x000000ff000e7202 */ /* 0x000fe20000000f00 */
[----:B------:R-:W-:Y:S02]  /*00f0*/  HFMA2 R12, -RZ, RZ, 0, 0 ;  /* 0x00000000ff0c7431 */ /* 0x000fe400000001ff */
[----:B------:R-:W-:Y:S01]  /*0100*/  IMAD.MOV.U32 R16, RZ, RZ, RZ ;  /* 0x000000ffff107224 */ /* 0x000fe200078e00ff */
[----:B------:R-:W2:Y:S01]  /*0110*/  LDC R8, c[0x0][0x3a8] ;  /* 0x0000ea00ff087b82 */ /* 0x000ea20000000800 */
[----:B------:R-:W-:Y:S01]  /*0120*/  IMAD.MOV.U32 R20, RZ, RZ, RZ ;  /* 0x000000ffff147224 */ /* 0x000fe200078e00ff */
[----:B------:R-:W-:Y:S01]  /*0130*/  MOV R22, RZ ;  /* 0x000000ff00167202 */ /* 0x000fe20000000f00 */
[----:B------:R-:W-:Y:S01]  /*0140*/  IMAD.MOV.U32 R24, RZ, RZ, RZ ;  /* 0x000000ffff187224 */ /* 0x000fe200078e00ff */
[----:B0-----:R-:W-:-:S04]  /*0150*/  IABS R6, R5 ;  /* 0x0000000500067213 */ /* 0x001fc80000000000 */
[----:B------:R-:W0:Y:S01]  /*0160*/  I2F.RP R4, R6 ;  /* 0x0000000600047306 */ /* 0x000e220000209400 */
[----:B--2---:R-:W-:-:S07]  /*0170*/  IABS R9, R8 ;  /* 0x0000000800097213 */ /* 0x004fce0000000000 */
[----:B0-----:R-:W0:Y:S02]  /*0180*/  MUFU.RCP R4, R4 ;  /* 0x0000000400047308 */ /* 0x001e240000001000 */
[----:B0-----:R-:W-:-:S06]  /*0190*/  VIADD R2, R4, 0xffffffe ;  /* 0x0ffffffe04027836 */ /* 0x001fcc0000000000 */
[----:B------:R0:W2:Y:S02]  /*01a0*/  F2I.FTZ.U32.TRUNC.NTZ R3, R2 ;  /* 0x0000000200037305 */ /* 0x0000a4000021f000 */
[----:B0-----:R-:W-:Y:S01]  /*01b0*/  IMAD.MOV.U32 R2, RZ, RZ, RZ ;  /* 0x000000ffff027224 */ /* 0x001fe200078e00ff */
[----:B--2---:R-:W-:-:S05]  /*01c0*/  IADD3 R7, PT, PT, RZ, -R3, RZ ;  /* 0x80000003ff077210 */ /* 0x004fca0007ffe0ff */
[----:B------:R-:W-:-:S04]  /*01d0*/  IMAD R7, R7, R6, RZ ;  /* 0x0000000607077224 */ /* 0x000fc800078e02ff */
[----:B------:R-:W-:-:S04]  /*01e0*/  IMAD.HI.U32 R3, R3, R7, R2 ;  /* 0x0000000703037227 */ /* 0x000fc800078e0002 */
[----:B------:R-:W-:-:S04]  /*01f0*/  IMAD.MOV.U32 R7, RZ, RZ, R9 ;  /* 0x000000ffff077224 */ /* 0x000fc800078e0009 */
[----:B------:R-:W-:-:S05]  /*0200*/  IMAD.HI.U32 R2, R3, R7, RZ ;  /* 0x0000000703027227 */ /* 0x000fca00078e00ff */
[----:B------:R-:W-:-:S05]  /*0210*/  IADD3 R3, PT, PT, -R2, RZ, RZ ;  /* 0x000000ff02037210 */ /* 0x000fca0007ffe1ff */
[----:B------:R-:W-:-:S05]  /*0220*/  IMAD R3, R6, R3, R7 ;  /* 0x0000000306037224 */ /* 0x000fca00078e0207 */
[----:B------:R-:W-:-:S13]  /*0230*/  ISETP.GT.U32.AND P1, PT, R6, R3, PT ;  /* 0x000000030600720c */ /* 0x000fda0003f24070 */
[----:B------:R-:W-:Y:S02]  /*0240*/  @!P1 IMAD.IADD R3, R3, 0x1, -R6 ;  /* 0x0000000103039824 */ /* 0x000fe400078e0a06 */
[----:B------:R-:W-:Y:S01]  /*0250*/  @!P1 VIADD R2, R2, 0x1 ;  /* 0x0000000102029836 */ /* 0x000fe20000000000 */
[----:B------:R-:W-:Y:S02]  /*0260*/  ISETP.NE.AND P1, PT, R5, RZ, PT ;  /* 0x000000ff0500720c */ /* 0x000fe40003f25270 */
[----:B------:R-:W-:Y:S02]  /*0270*/  ISETP.GE.U32.AND P0, PT, R3, R6, PT ;  /* 0x000000060300720c */ /* 0x000fe40003f06070 */
[----:B------:R-:W-:Y:S02]  /*0280*/  CS2R R6, SRZ ;  /* 0x0000000000067805 */ /* 0x000fe4000001ff00 */
[----:B------:R-:W-:Y:S02]  /*0290*/  LOP3.LUT R3, R8, R5, RZ, 0x3c, !PT ;  /* 0x0000000508037212 */ /* 0x000fe400078e3cff */
[----:B------:R-:W-:-:S02]  /*02a0*/  CS2R R8, SRZ ;  /* 0x0000000000087805 */ /* 0x000fc4000001ff00 */
[----:B------:R-:W-:Y:S01]  /*02b0*/  ISETP.GE.AND P2, PT, R3, RZ, PT ;  /* 0x000000ff0300720c */ /* 0x000fe20003f46270 */
[----:B------:R-:W-:-:S04]  /*02c0*/  IMAD.MOV.U32 R3, RZ, RZ, RZ ;  /* 0x000000ffff037224 */ /* 0x000fc800078e00ff */
[----:B------:R-:W-:-:S08]  /*02d0*/  @P0 IADD3 R2, PT, PT, R2, 0x1, RZ ;  /* 0x0000000102020810 */ /* 0x000fd00007ffe0ff */
[----:B------:R-:W-:Y:S01]  /*02e0*/  @!P2 IMAD.MOV R2, RZ, RZ, -R2 ;  /* 0x000000ffff02a224 */ /* 0x000fe200078e0a02 */
[----:B------:R-:W-:Y:S02]  /*02f0*/  @!P1 LOP3.LUT R2, RZ, R5, RZ, 0x33, !PT ;  /* 0x00000005ff029212 */ /* 0x000fe400078e33ff */
[----:B------:R-:W-:Y:S02]  /*0300*/  CS2R R4, SRZ ;  /* 0x0000000000047805 */ /* 0x000fe4000001ff00 */
[----:B------:R-:W-:-:S13]  /*0310*/  ISETP.GE.AND P0, PT, R2, 0x1, PT ;  /* 0x000000010200780c */ /* 0x000fda0003f06270 */
[----:B-1----:R-:W-:Y:S05]  /*0320*/  @!P0 BRA `(.L_x_28) ;  /* 0x0000000c00e88947 */ /* 0x002fea0003800000 */
[----:B------:R-:W-:Y:S01]  /*0330*/  SHF.R.S32.HI R3, RZ, 0x1f, R26 ;  /* 0x0000001fff037819 */ /* 0x000fe2000001141a */
[----:B------:R-:W-:Y:S01]  /*0340*/  UMOV UR4, URZ ;  /* 0x000000ff00047c82 */ /* 0x000fe20008000000 */
[----:B------:R-:W-:Y:S02]  /*0350*/  SHF.R.S32.HI R13, RZ, 0x3, R0 ;  /* 0x00000003ff0d7819 */ /* 0x000fe40000011400 */
[----:B------:R-:W-:Y:S01]  /*0360*/  LEA.HI R26, R3, R26, RZ, 0x3 ;  /* 0x0000001a031a7211 */ /* 0x000fe200078f18ff */
[----:B------:R-:W-:-:S03]  /*0370*/  IMAD.MOV.U32 R3, RZ, RZ, RZ ;  /* 0x000000ffff037224 */ /* 0x000fc600078e00ff */
[----:B------:R-:W-:-:S07]  /*0380*/  SHF.R.S32.HI R26, RZ, 0x3, R26 ;  /* 0x00000003ff1a7819 */ /* 0x000fce000001141a */
.L_x_40:
[----:B------:R-:W-:Y:S01]  /*0390*/  ISETP.GE.AND P0, PT, R13, R26, PT ;  /* 0x0000001a0d00720c */ /* 0x000fe20003f06270 */
[----:B------:R-:W-:-:S12]  /*03a0*/  BSSY.RECONVERGENT B0, `(.L_x_29) ;  /* 0x0000038000007945 */ /* 0x000fd80003800200 */
[----:B------:R-:W-:Y:S05]  /*03b0*/  @P0 BRA `(.L_x_30) ;  /* 0x0000000000d80947 */ /* 0x000fea0003800000 */
[----:B------:R-:W0:Y:S01]  /*03c0*/  LDC.64 R32, c[0x0][0x390] ;  /* 0x0000e400ff207b82 */ /* 0x000e220000000a00 */
[----:B------:R-:W-:-:S07]  /*03d0*/  IMAD R11, R26, UR4, R13 ;  /* 0x000000041a0b7c24 */ /* 0x000fce000f8e020d */
[----:B------:R-:W1:Y:S08]  /*03e0*/  LDC R15, c[0x0][0x3ac] ;  /* 0x0000eb00ff0f7b82 */ /* 0x000e700000000800 */
[----:B------:R-:W2:Y:S01]  /*03f0*/  LDC.64 R28, c[0x0][0x398] ;  /* 0x0000e600ff1c7b82 */ /* 0x000ea20000000a00 */
[----:B0-----:R-:W-:-:S06]  /*0400*/  IMAD.WIDE R32, R11, 0x4, R32 ;  /* 0x000000040b207825 */ /* 0x001fcc00078e0220 */
[----:B------:R-:W3:Y:S01]  /*0410*/  LDG.E.CONSTANT R32, desc[UR6][R32.64] ;  /* 0x0000000620207981 */ /* 0x000ee2000c1e9900 */
[----:B-1----:R-:W-:-:S04]  /*0420*/  IMAD R11, R15, UR4, R0 ;  /* 0x000000040f0b7c24 */ /* 0x002fc8000f8e0200 */
[----:B--2---:R-:W-:-:S05]  /*0430*/  IMAD.WIDE R28, R11, 0x2, R28 ;  /* 0x000000020b1c7825 */ /* 0x004fca00078e021c */
[----:B------:R-:W2:Y:S04]  /*0440*/  LDG.E.U16.CONSTANT R17, desc[UR6][R28.64+0x2] ;  /* 0x000002061c117981 */ /* 0x000ea8000c1e9500 */
[----:B------:R-:W4:Y:S04]  /*0450*/  LDG.E.U16.CONSTANT R21, desc[UR6][R28.64+0x6] ;  /* 0x000006061c157981 */ /* 0x000f28000c1e9500 */
[----:B------:R-:W5:Y:S04]  /*0460*/  LDG.E.U16.CONSTANT R19, desc[UR6][R28.64+0x4] ;  /* 0x000004061c137981 */ /* 0x000f68000c1e9500 */
[----:B------:R-:W5:Y:S04]  /*0470*/  LDG.E.U16.CONSTANT R25, desc[UR6][R28.64+0xa] ;  /* 0x00000a061c197981 */ /* 0x000f68000c1e9500 */
[----:B------:R-:W5:Y:S04]  /*0480*/  LDG.E.U16.CONSTANT R11, desc[UR6][R28.64+0xe] ;  /* 0x00000e061c0b7981 */ /* 0x000f68000c1e9500 */
[----:B------:R-:W5:Y:S04]  /*0490*/  LDG.E.U16.CONSTANT R15, desc[UR6][R28.64] ;  /* 0x000000061c0f7981 */ /* 0x000f68000c1e9500 */
[----:B------:R-:W5:Y:S04]  /*04a0*/  LDG.E.U16.CONSTANT R23, desc[UR6][R28.64+0x8] ;  /* 0x000008061c177981 */ /* 0x000f68000c1e9500 */
[----:B------:R0:W5:Y:S01]  /*04b0*/  LDG.E.U16.CONSTANT R27, desc[UR6][R28.64+0xc] ;  /* 0x00000c061c1b7981 */ /* 0x000162000c1e9500 */
[----:B---3--:R-:W-:-:S02]  /*04c0*/  SHF.R.U32.HI R38, RZ, 0x10, R32 ;  /* 0x00000010ff267819 */ /* 0x008fc40000011620 */
[--C-:B------:R-:W-:Y:S02]  /*04d0*/  SHF.R.U32.HI R36, RZ, 0x14, R32.reuse ;  /* 0x00000014ff247819 */ /* 0x100fe40000011620 */
[--C-:B------:R-:W-:Y:S02]  /*04e0*/  SHF.R.U32.HI R33, RZ, 0x8, R32.reuse ;  /* 0x00000008ff217819 */ /* 0x100fe40000011620 */
[--C-:B------:R-:W-:Y:S02]  /*04f0*/  SHF.R.U32.HI R40, RZ, 0x4, R32.reuse ;  /* 0x00000004ff287819 */ /* 0x100fe40000011620 */
[--C-:B------:R-:W-:Y:S02]  /*0500*/  SHF.R.U32.HI R34, RZ, 0x18, R32.reuse ;  /* 0x00000018ff227819 */ /* 0x100fe40000011620 */
[----:B------:R-:W-:Y:S02]  /*0510*/  SHF.R.U32.HI R42, RZ, 0xc, R32 ;  /* 0x0000000cff2a7819 */ /* 0x000fe40000011620 */
[----:B------:R-:W-:-:S02]  /*0520*/  LOP3.LUT R30, R32, 0xf, RZ, 0xc0, !PT ;  /* 0x0000000f201e7812 */ /* 0x000fc400078ec0ff */
[----:B------:R-:W-:Y:S02]  /*0530*/  SHF.R.U32.HI R44, RZ, 0x1c, R32 ;  /* 0x0000001cff2c7819 */ /* 0x000fe40000011620 */
[----:B------:R-:W-:Y:S02]  /*0540*/  LOP3.LUT R38, R38, 0xf, RZ, 0xc0, !PT ;  /* 0x0000000f26267812 */ /* 0x000fe400078ec0ff */
[----:B------:R-:W-:Y:S02]  /*0550*/  LOP3.LUT R36, R36, 0xf, RZ, 0xc0, !PT ;  /* 0x0000000f24247812 */ /* 0x000fe400078ec0ff */
[----:B------:R-:W-:Y:S02]  /*0560*/  LOP3.LUT R32, R33, 0xf, RZ, 0xc0, !PT ;  /* 0x0000000f21207812 */ /* 0x000fe400078ec0ff */
[----:B------:R-:W-:Y:S02]  /*0570*/  LOP3.LUT R40, R40, 0xf, RZ, 0xc0, !PT ;  /* 0x0000000f28287812 */ /* 0x000fe400078ec0ff */
[----:B------:R-:W-:Y:S01]  /*0580*/  LOP3.LUT R33, R34, 0xf, RZ, 0xc0, !PT ;  /* 0x0000000f22217812 */ /* 0x000fe200078ec0ff */
[----:B--2---:R-:W-:Y:S01]  /*0590*/  HADD2.F32 R17, -RZ, R17.H0_H0 ;  /* 0x20000011ff117230 */ /* 0x004fe20000004100 */
[----:B------:R-:W-:Y:S01]  /*05a0*/  LOP3.LUT R34, R42, 0xf, RZ, 0xc0, !PT ;  /* 0x0000000f2a227812 */ /* 0x000fe200078ec0ff */
[----:B----4-:R-:W-:Y:S01]  /*05b0*/  HADD2.F32 R21, -RZ, R21.H0_H0 ;  /* 0x20000015ff157230 */ /* 0x010fe20000004100 */
[----:B------:R-:W-:Y:S01]  /*05c0*/  I2FP.F32.U32 R38, R38 ;  /* 0x0000002600267245 */ /* 0x000fe20000201000 */
[----:B-----5:R-:W-:Y:S01]  /*05d0*/  HADD2.F32 R19, -RZ, R19.H0_H0 ;  /* 0x20000013ff137230 */ /* 0x020fe20000004100 */
[----:B0-----:R-:W-:Y:S01]  /*05e0*/  I2FP.F32.U32 R29, R44 ;  /* 0x0000002c001d7245 */ /* 0x001fe20000201000 */
[----:B------:R-:W-:Y:S01]  /*05f0*/  HADD2.F32 R25, -RZ, R25.H0_H0 ;  /* 0x20000019ff197230 */ /* 0x000fe20000004100 */
[----:B------:R-:W-:Y:S01]  /*0600*/  I2FP.F32.U32 R42, R36 ;  /* 0x00000024002a7245 */ /* 0x000fe20000201000 */
[----:B------:R-:W-:Y:S01]  /*0610*/  HADD2.F32 R28, -RZ, R11.H0_H0 ;  /* 0x2000000bff1c7230 */ /* 0x000fe20000004100 */
[----:B------:R-:W-:Y:S01]  /*0620*/  I2FP.F32.U32 R40, R40 ;  /* 0x0000002800287245 */ /* 0x000fe20000201000 */
[----:B------:R-:W-:Y:S01]  /*0630*/  HADD2.F32 R15, -RZ, R15.H0_H0 ;  /* 0x2000000fff0f7230 */ /* 0x000fe20000004100 */
[----:B------:R-:W-:-:S02]  /*0640*/  I2FP.F32.U32 R44, R33 ;  /* 0x00000021002c7245 */ /* 0x000fc40000201000 */
[----:B------:R-:W-:Y:S01]  /*0650*/  I2FP.F32.U32 R30, R30 ;  /* 0x0000001e001e7245 */ /* 0x000fe20000201000 */
[----:B------:R-:W-:Y:S01]  /*0660*/  HADD2.F32 R23, -RZ, R23.H0_H0 ;  /* 0x20000017ff177230 */ /* 0x000fe20000004100 */
[----:B------:R-:W-:Y:S02]  /*0670*/  I2FP.F32.U32 R32, R32 ;  /* 0x0000002000207245 */ /* 0x000fe40000201000 */
[----:B------:R-:W-:Y:S01]  /*0680*/  I2FP.F32.U32 R11, R34 ;  /* 0x00000022000b7245 */ /* 0x000fe20000201000 */
[----:B------:R-:W-:Y:S02]  /*0690*/  HADD2.F32 R27, -RZ, R27.H0_H0 ;  /* 0x2000001bff1b7230 */ /* 0x000fe40000004100 */
[----:B------:R-:W-:Y:S01]  /*06a0*/  FMUL R34, R17, -R38 ;  /* 0x8000002611227220 */ /* 0x000fe20000400000 */
[----:B------:R-:W-:Y:S01]  /*06b0*/  FMUL R38, R21, -R42 ;  /* 0x8000002a15267220 */ /* 0x000fe20000400000 */
[----:B------:R-:W-:Y:S01]  /*06c0*/  FMUL R36, R19, -R40 ;  /* 0x8000002813247220 */ /* 0x000fe20000400000 */
[----:B------:R-:W-:Y:S01]  /*06d0*/  FMUL R42, R25, -R44 ;  /* 0x8000002c192a7220 */ /* 0x000fe20000400000 */
[----:B------:R-:W-:Y:S01]  /*06e0*/  FMUL R30, R15, -R30 ;  /* 0x8000001e0f1e7220 */ /* 0x000fe20000400000 */
[----:B------:R-:W-:Y:S01]  /*06f0*/  FMUL R29, R28, -R29 ;  /* 0x8000001d1c1d7220 */ /* 0x000fe20000400000 */
[----:B------:R-:W-:Y:S01]  /*0700*/  FMUL R40, R23, -R32 ;  /* 0x8000002017287220 */ /* 0x000fe20000400000 */
[----:B------:R-:W-:-:S07]  /*0710*/  FMUL R44, R27, -R11 ;  /* 0x8000000b1b2c7220 */ /* 0x000fce0000400000 */
.L_x_30:
[----:B------:R-:W-:Y:S05]  /*0720*/  BSYNC.RECONVERGENT B0 ;  /* 0x0000000000007941 */ /* 0x000fea0003800200 */
.L_x_29:
[----:B------:R-:W0:Y:S01]  /*0730*/  S2R R11, SR_TID.X ;  /* 0x00000000000b7919 */ /* 0x000e220000002100 */
[----:B------:R-:W-:Y:S01]  /*0740*/  IADD3 R33, PT, PT, R13, 0x1, RZ ;  /* 0x000000010d217810 */ /* 0x000fe20007ffe0ff */
[----:B------:R-:W-:Y:S03]  /*0750*/  BSSY.RECONVERGENT B0, `(.L_x_31) ;  /* 0x000003d000007945 */ /* 0x000fe60003800200 */
[----:B------:R-:W-:-:S13]  /*0760*/  ISETP.GE.AND P0, PT, R33, R26, PT ;  /* 0x0000001a2100720c */ /* 0x000fda0003f06270 */
[----:B------:R-:W-:Y:S05]  /*0770*/  @P0 BRA `(.L_x_32) ;  /* 0x0000000000e80947 */ /* 0x000fea0003800000 */
[----:B------:R-:W1:Y:S01]  /*0780*/  LDCU.64 UR8, c[0x0][0x390] ;  /* 0x00007200ff0877ac */ /* 0x000e620008000a00 */
[----:B------:R-:W2:Y:S01]  /*0790*/  LDC R37, c[0x0][0x3ac] ;  /* 0x0000eb00ff257b82 */ /* 0x000ea20000000800 */
[----:B------:R-:W-:Y:S01]  /*07a0*/  IMAD R46, R26, UR4, RZ ;  /* 0x000000041a2e7c24 */ /* 0x000fe2000f8e02ff */
[----:B------:R-:W-:-:S04]  /*07b0*/  SHF.R.S32.HI R31, RZ, 0x1f, R13 ;  /* 0x0000001fff1f7819 */ /* 0x000fc8000001140d */
[----:B------:R-:W-:Y:S02]  /*07c0*/  IADD3 R35, P0, PT, R13, R46, RZ ;  /* 0x0000002e0d237210 */ /* 0x000fe40007f1e0ff */
[----:B------:R-:W3:Y:S02]  /*07d0*/  LDC.64 R32, c[0x0][0x398] ;  /* 0x0000e600ff207b82 */ /* 0x000ee40000000a00 */
[----:B------:R-:W-:Y:S02]  /*07e0*/  LEA.HI.X.SX32 R46, R46, R31, 0x1, P0 ;  /* 0x0000001f2e2e7211 */ /* 0x000fe400000f0eff */
[----:B-1----:R-:W-:-:S04]  /*07f0*/  LEA R48, P0, R35, UR8, 0x2 ;  /* 0x0000000823307c11 */ /* 0x002fc8000f8010ff */
[----:B------:R-:W-:Y:S01]  /*0800*/  LEA.HI.X R49, R35, UR9, R46, 0x2, P0 ;  /* 0x0000000923317c11 */ /* 0x000fe200080f142e */
[----:B--2---:R-:W-:-:S04]  /*0810*/  IMAD R37, R37, UR4, R0 ;  /* 0x0000000425257c24 */ /* 0x004fc8000f8e0200 */
[----:B------:R-:W2:Y:S01]  /*0820*/  LDG.E.CONSTANT R48, desc[UR6][R48.64+0x4] ;  /* 0x0000040630307981 */ /* 0x000ea2000c1e9900 */
[----:B---3--:R-:W-:-:S05]  /*0830*/  IMAD.WIDE R32, R37, 0x2, R32 ;  /* 0x0000000225207825 */ /* 0x008fca00078e0220 */
[----:B------:R-:W3:Y:S04]  /*0840*/  LDG.E.U16.CONSTANT R31, desc[UR6][R32.64+0x10] ;  /* 0x00001006201f7981 */ /* 0x000ee8000c1e9500 */
[----:B------:R-:W4:Y:S04]  /*0850*/  LDG.E.U16.CONSTANT R35, desc[UR6][R32.64+0x12] ;  /* 0x0000120620237981 */ /* 0x000f28000c1e9500 */
[----:B------:R-:W5:Y:S04]  /*0860*/  LDG.E.U16.CONSTANT R37, desc[UR6][R32.64+0x14] ;  /* 0x0000140620257981 */ /* 0x000f68000c1e9500 */
[----:B------:R-:W5:Y:S04]  /*0870*/  LDG.E.U16.CONSTANT R39, desc[UR6][R32.64+0x16] ;  /* 0x0000160620277981 */ /* 0x000f68000c1e9500 */
[----:B------:R-:W5:Y:S04]  /*0880*/  LDG.E.U16.CONSTANT R41, desc[UR6][R32.64+0x18] ;  /* 0x0000180620297981 */ /* 0x000f68000c1e9500 */
[----:B------:R-:W5:Y:S04]  /*0890*/  LDG.E.U16.CONSTANT R43, desc[UR6][R32.64+0x1a] ;  /* 0x00001a06202b7981 */ /* 0x000f68000c1e9500 */
[----:B------:R-:W5:Y:S04]  /*08a0*/  LDG.E.U16.CONSTANT R45, desc[UR6][R32.64+0x1c] ;  /* 0x00001c06202d7981 */ /* 0x000f68000c1e9500 */
[----:B------:R1:W5:Y:S01]  /*08b0*/  LDG.E.U16.CONSTANT R46, desc[UR6][R32.64+0x1e] ;  /* 0x00001e06202e7981 */ /* 0x000362000c1e9500 */
[----:B--2---:R-:W-:-:S02]  /*08c0*/  LOP3.LUT R47, R48, 0xf, RZ, 0xc0, !PT ;  /* 0x0000000f302f7812 */ /* 0x004fc400078ec0ff */
[--C-:B-1----:R-:W-:Y:S02]  /*08d0*/  SHF.R.U32.HI R32, RZ, 0x10, R48.reuse ;  /* 0x00000010ff207819 */ /* 0x102fe40000011630 */
[--C-:B------:R-:W-:Y:S02]  /*08e0*/  SHF.R.U32.HI R33, RZ, 0x4, R48.reuse ;  /* 0x00000004ff217819 */ /* 0x100fe40000011630 */
[--C-:B------:R-:W-:Y:S02]  /*08f0*/  SHF.R.U32.HI R49, RZ, 0x14, R48.reuse ;  /* 0x00000014ff317819 */ /* 0x100fe40000011630 */
[--C-:B------:R-:W-:Y:S02]  /*0900*/  SHF.R.U32.HI R50, RZ, 0x8, R48.reuse ;  /* 0x00000008ff327819 */ /* 0x100fe40000011630 */
[--C-:B------:R-:W-:Y:S02]  /*0910*/  SHF.R.U32.HI R51, RZ, 0x18, R48.reuse ;  /* 0x00000018ff337819 */ /* 0x100fe40000011630 */
[----:B------:R-:W-:-:S02]  /*0920*/  SHF.R.U32.HI R52, RZ, 0xc, R48 ;  /* 0x0000000cff347819 */ /* 0x000fc40000011630 */
[----:B------:R-:W-:Y:S02]  /*0930*/  SHF.R.U32.HI R53, RZ, 0x1c, R48 ;  /* 0x0000001cff357819 */ /* 0x000fe40000011630 */
[----:B------:R-:W-:Y:S02]  /*0940*/  I2FP.F32.U32 R48, R47 ;  /* 0x0000002f00307245 */ /* 0x000fe40000201000 */
[----:B------:R-:W-:Y:S02]  /*0950*/  LOP3.LUT R32, R32, 0xf, RZ, 0xc0, !PT ;  /* 0x0000000f20207812 */ /* 0x000fe400078ec0ff */
[----:B------:R-:W-:Y:S02]  /*0960*/  LOP3.LUT R33, R33, 0xf, RZ, 0xc0, !PT ;  /* 0x0000000f21217812 */ /* 0x000fe400078ec0ff */
[----:B------:R-:W-:Y:S02]  /*0970*/  LOP3.LUT R49, R49, 0xf, RZ, 0xc0, !PT ;  /* 0x0000000f31317812 */ /* 0x000fe400078ec0ff */
[----:B------:R-:W-:-:S02]  /*0980*/  LOP3.LUT R50, R50, 0xf, RZ, 0xc0, !PT ;  /* 0x0000000f32327812 */ /* 0x000fc400078ec0ff */
[----:B------:R-:W-:Y:S02]  /*0990*/  LOP3.LUT R51, R51, 0xf, RZ, 0xc0, !PT ;  /* 0x0000000f33337812 */ /* 0x000fe400078ec0ff */
[----:B------:R-:W-:Y:S01]  /*09a0*/  LOP3.LUT R47, R52, 0xf, RZ, 0xc0, !PT ;  /* 0x0000000f342f7812 */ /* 0x000fe200078ec0ff */
[----:B---3--:R-:W-:Y:S01]  /*09b0*/  HADD2.F32 R31, -RZ, R31.H0_H0 ;  /* 0x2000001fff1f7230 */ /* 0x008fe20000004100 */
[----:B------:R-:W-:Y:S01]  /*09c0*/  I2FP.F32.U32 R53, R53 ;  /* 0x0000003500357245 */ /* 0x000fe20000201000 */
[----:B----4-:R-:W-:Y:S01]  /*09d0*/  HADD2.F32 R35, -RZ, R35.H0_H0 ;  /* 0x20000023ff237230 */ /* 0x010fe20000004100 */
[----:B------:R-:W-:Y:S01]  /*09e0*/  I2FP.F32.U32 R32, R32 ;  /* 0x0000002000207245 */ /* 0x000fe20000201000 */
[----:B-----5:R-:W-:Y:S01]  /*09f0*/  HADD2.F32 R37, -RZ, R37.H0_H0 ;  /* 0x20000025ff257230 */ /* 0x020fe20000004100 */
[----:B------:R-:W-:Y:S01]  /*0a00*/  I2FP.F32.U32 R52, R33 ;  /* 0x0000002100347245 */ /* 0x000fe20000201000 */
[----:B------:R-:W-:Y:S01]  /*0a10*/  HADD2.F32 R39, -RZ, R39.H0_H0 ;  /* 0x20000027ff277230 */ /* 0x000fe20000004100 */
[----:B------:R-:W-:Y:S01]  /*0a20*/  I2FP.F32.U32 R54, R49 ;  /* 0x0000003100367245 */ /* 0x000fe20000201000 */
[----:B------:R-:W-:Y:S01]  /*0a30*/  HADD2.F32 R41, -RZ, R41.H0_H0 ;  /* 0x20000029ff297230 */ /* 0x000fe20000004100 */
[----:B------:R-:W-:Y:S01]  /*0a40*/  I2FP.F32.U32 R56, R50 ;  /* 0x0000003200387245 */ /* 0x000fe20000201000 */
[----:B------:R-:W-:Y:S01]  /*0a50*/  HADD2.F32 R43, -RZ, R43.H0_H0 ;  /* 0x2000002bff2b7230 */ /* 0x000fe20000004100 */
[----:B------:R-:W-:Y:S01]  /*0a60*/  I2FP.F32.U32 R58, R51 ;  /* 0x00000033003a7245 */ /* 0x000fe20000201000 */
[----:B------:R-:W-:Y:S01]  /*0a70*/  HADD2.F32 R45, -RZ, R45.H0_H0 ;  /* 0x2000002dff2d7230 */ /* 0x000fe20000004100 */
[----:B------:R-:W-:Y:S01]  /*0a80*/  I2FP.F32.U32 R60, R47 ;  /* 0x0000002f003c7245 */ /* 0x000fe20000201000 */
[----:B------:R-:W-:-:S02]  /*0a90*/  HADD2.F32 R46, -RZ, R46.H0_H0 ;  /* 0x2000002eff2e7230 */ /* 0x000fc40000004100 */
        /* <DEDUP_REMOVED lines=8> */
.L_x_32:
[----:B------:R-:W-:Y:S05]  /*0b20*/  BSYNC.RECONVERGENT B0 ;  /* 0x0000000000007941 */ /* 0x000fea0003800200 */
.L_x_31:
[----:B------:R-:W1:Y:S01]  /*0b30*/  LDC R32, c[0x0][0x3b0] ;  /* 0x0000ec00ff207b82 */ /* 0x000e620000000800 */
[----:B0-----:R-:W-:Y:S01]  /*0b40*/  LOP3.LUT R49, R11, 0x1f, RZ, 0xc0, !PT ;  /* 0x0000001f0b317812 */ /* 0x001fe200078ec0ff */
[----:B------:R-:W0:Y:S01]  /*0b50*/  LDCU UR10, c[0x0][0x3b0] ;  /* 0x00007600ff0a77ac */ /* 0x000e220008000800 */
[----:B------:R-:W-:Y:S01]  /*0b60*/  BSSY.RECONVERGENT B0, `(.L_x_33) ;  /* 0x0000073000007945 */ /* 0x000fe20003800200 */
[----:B------:R-:W2:Y:S01]  /*0b70*/  LDCU UR5, c[0x0][0x3a8] ;  /* 0x00007500ff0577ac */ /* 0x000ea20008000800 */
[----:B------:R-:W3:Y:S01]  /*0b80*/  LDCU.64 UR8, c[0x0][0x388] ;  /* 0x00007100ff0877ac */ /* 0x000ee20008000a00 */
[----:B-1----:R-:W-:-:S13]  /*0b90*/  ISETP.GE.AND P0, PT, R49, R32, PT ;  /* 0x000000203100720c */ /* 0x002fda0003f06270 */
[----:B0-23--:R-:W-:Y:S05]  /*0ba0*/  @P0 BRA `(.L_x_34) ;  /* 0x0000000400b80947 */ /* 0x00dfea0003800000 */
[----:B------:R-:W-:-:S04]  /*0bb0*/  IMAD R51, R32, UR4, R49 ;  /* 0x0000000420337c24 */ /* 0x000fc8000f8e0231 */
[----:B------:R-:W-:-:S04]  /*0bc0*/  IMAD R53, R51, R26, RZ ;  /* 0x0000001a33357224 */ /* 0x000fc800078e02ff */
[----:B------:R-:W-:-:S07]  /*0bd0*/  IMAD.IADD R55, R13, 0x1, R53 ;  /* 0x000000010d377824 */ /* 0x000fce00078e0235 */
.L_x_39:
[----:B------:R-:W-:Y:S01]  /*0be0*/  ISETP.GE.AND P0, PT, R51, UR5, PT ;  /* 0x0000000533007c0c */ /* 0x000fe2000bf06270 */
[----:B------:R-:W-:Y:S01]  /*0bf0*/  BSSY.RECONVERGENT B1, `(.L_x_35) ;  /* 0x0000065000017945 */ /* 0x000fe20003800200 */
[----:B------:R-:W-:-:S04]  /*0c00*/  IADD3 R49, PT, PT, R49, 0x20, RZ ;  /* 0x0000002031317810 */ /* 0x000fc80007ffe0ff */
[----:B------:R-:W-:-:S07]  /*0c10*/  ISETP.GE.AND P1, PT, R49, UR10, PT ;  /* 0x0000000a31007c0c */ /* 0x000fce000bf26270 */
[----:B------:R-:W-:Y:S06]  /*0c20*/  @P0 BRA `(.L_x_36) ;  /* 0x0000000400840947 */ /* 0x000fec0003800000 */
[----:B------:R-:W0:Y:S02]  /*0c30*/  LDC.64 R32, c[0x0][0x380] ;  /* 0x0000e000ff207b82 */ /* 0x000e240000000a00 */
[----:B0-----:R-:W-:-:S05]  /*0c40*/  IMAD.WIDE R32, R51, 0x2, R32 ;  /* 0x0000000233207825 */ /* 0x001fca00078e0220 */
[----:B------:R-:W2:Y:S01]  /*0c50*/  LDG.E.U16.CONSTANT R11, desc[UR6][R32.64] ;  /* 0x00000006200b7981 */ /* 0x000ea2000c1e9500 */
[----:B------:R-:W-:Y:S01]  /*0c60*/  LEA.HI.SX32 R13, R0, 0x1, 0x1d ;  /* 0x00000001000d7811 */ /* 0x000fe200078feaff */
[----:B------:R-:W-:Y:S03]  /*0c70*/  BSSY.RECONVERGENT B2, `(.L_x_37) ;  /* 0x000002f000027945 */ /* 0x000fe60003800200 */
[----:B------:R-:W-:Y:S02]  /*0c80*/  ISETP.GE.AND P0, PT, R13, R26, PT ;  /* 0x0000001a0d00720c */ /* 0x000fe40003f06270 */
[----:B------:R-:W-:-:S04]  /*0c90*/  SHF.R.S32.HI R13, RZ, 0x3, R0 ;  /* 0x00000003ff0d7819 */ /* 0x000fc80000011400 */
[----:B------:R-:W-:Y:S01]  /*0ca0*/  ISETP.GE.AND P2, PT, R13, R26, PT ;  /* 0x0000001a0d00720c */ /* 0x000fe20003f46270 */
[----:B--2---:R-:W-:-:S12]  /*0cb0*/  HADD2.F32 R11, -RZ, R11.H0_H0 ;  /* 0x2000000bff0b7230 */ /* 0x004fd80000004100 */
[----:B------:R-:W-:Y:S05]  /*0cc0*/  @P2 BRA `(.L_x_38) ;  /* 0x0000000000a42947 */ /* 0x000fea0003800000 */
[----:B------:R-:W0:Y:S02]  /*0cd0*/  LDC.64 R32, c[0x0][0x388] ;  /* 0x0000e200ff207b82 */ /* 0x000e240000000a00 */
[----:B0-----:R-:W-:-:S06]  /*0ce0*/  IMAD.WIDE R32, R55, 0x4, R32 ;  /* 0x0000000437207825 */ /* 0x001fcc00078e0220 */
[----:B------:R-:W2:Y:S02]  /*0cf0*/  LDG.E.CONSTANT R32, desc[UR6][R32.64] ;  /* 0x0000000620207981 */ /* 0x000ea4000c1e9900 */
[----:B--2---:R-:W-:Y:S02]  /*0d00*/  SHF.R.U32.HI R33, RZ, 0x14, R32 ;  /* 0x00000014ff217819 */ /* 0x004fe40000011620 */
[----:B------:R-:W-:Y:S02]  /*0d10*/  LOP3.LUT R59, R32, 0xf, RZ, 0xc0, !PT ;  /* 0x0000000f203b7812 */ /* 0x000fe400078ec0ff */
[----:B------:R-:W-:Y:S02]  /*0d20*/  LOP3.LUT R33, R33, 0xf, RZ, 0xc0, !PT ;  /* 0x0000000f21217812 */ /* 0x000fe400078ec0ff */
[----:B------:R-:W-:Y:S02]  /*0d30*/  I2FP.F32.U32 R59, R59 ;  /* 0x0000003b003b7245 */ /* 0x000fe40000201000 */
[----:B------:R-:W-:-:S03]  /*0d40*/  I2FP.F32.U32 R33, R33 ;  /* 0x0000002100217245 */ /* 0x000fc60000201000 */
[----:B------:R-:W-:Y:S02]  /*0d50*/  FFMA R59, R15, R59, R30 ;  /* 0x0000003b0f3b7223 */ /* 0x000fe4000000001e */
[----:B------:R-:W-:Y:S02]  /*0d60*/  FFMA R33, R21, R33, R38 ;  /* 0x0000002115217223 */ /* 0x000fe40000000026 */
[C---:B------:R-:W-:Y:S01]  /*0d70*/  FFMA R12, R11.reuse, R59, R12 ;  /* 0x0000003b0b0c7223 */ /* 0x040fe2000000000c */
[----:B------:R-:W-:Y:S01]  /*0d80*/  SHF.R.U32.HI R59, RZ, 0x10, R32 ;  /* 0x00000010ff3b7819 */ /* 0x000fe20000011620 */
[----:B------:R-:W-:Y:S01]  /*0d90*/  FFMA R20, R11, R33, R20 ;  /* 0x000000210b147223 */ /* 0x000fe20000000014 */
[----:B------:R-:W-:Y:S02]  /*0da0*/  SHF.R.U32.HI R33, RZ, 0x8, R32 ;  /* 0x00000008ff217819 */ /* 0x000fe40000011620 */
[----:B------:R-:W-:Y:S02]  /*0db0*/  LOP3.LUT R59, R59, 0xf, RZ, 0xc0, !PT ;  /* 0x0000000f3b3b7812 */ /* 0x000fe400078ec0ff */
[----:B------:R-:W-:-:S02]  /*0dc0*/  LOP3.LUT R33, R33, 0xf, RZ, 0xc0, !PT ;  /* 0x0000000f21217812 */ /* 0x000fc400078ec0ff */
        /* <DEDUP_REMOVED lines=14> */
[C---:B------:R-:W-:Y:S02]  /*0eb0*/  FFMA R22, R11.reuse, R59, R22 ;  /* 0x0000003b0b167223 */ /* 0x040fe40000000016 */
[----:B------:R-:W-:Y:S01]  /*0ec0*/  FFMA R16, R11, R33, R16 ;  /* 0x000000210b107223 */ /* 0x000fe20000000010 */
[--C-:B------:R-:W-:Y:S02]  /*0ed0*/  SHF.R.U32.HI R33, RZ, 0xc, R32.reuse ;  /* 0x0000000cff217819 */ /* 0x100fe40000011620 */
[----:B------:R-:W-:Y:S02]  /*0ee0*/  SHF.R.U32.HI R32, RZ, 0x1c, R32 ;  /* 0x0000001cff207819 */ /* 0x000fe40000011620 */
[----:B------:R-:W-:-:S02]  /*0ef0*/  LOP3.LUT R33, R33, 0xf, RZ, 0xc0, !PT ;  /* 0x0000000f21217812 */ /* 0x000fc400078ec0ff */
[----:B------:R-:W-:Y:S02]  /*0f00*/  I2FP.F32.U32 R32, R32 ;  /* 0x0000002000207245 */ /* 0x000fe40000201000 */
[----:B------:R-:W-:-:S03]  /*0f10*/  I2FP.F32.U32 R33, R33 ;  /* 0x0000002100217245 */ /* 0x000fc60000201000 */
[----:B------:R-:W-:Y:S02]  /*0f20*/  FFMA R32, R28, R32, R29 ;  /* 0x000000201c207223 */ /* 0x000fe4000000001d */
[----:B------:R-:W-:Y:S02]  /*0f30*/  FFMA R33, R27, R33, R44 ;  /* 0x000000211b217223 */ /* 0x000fe4000000002c */
[C---:B------:R-:W-:Y:S02]  /*0f40*/  FFMA R57, R11.reuse, R32, R57 ;  /* 0x000000200b397223 */ /* 0x040fe40000000039 */
[----:B------:R-:W-:-:S07]  /*0f50*/  FFMA R14, R11, R33, R14 ;  /* 0x000000210b0e7223 */ /* 0x000fce000000000e */
.L_x_38:
[----:B------:R-:W-:Y:S05]  /*0f60*/  BSYNC.RECONVERGENT B2 ;  /* 0x0000000000027941 */ /* 0x000fea0003800200 */
.L_x_37:
[----:B------:R-:W-:Y:S05]  /*0f70*/  @P0 BRA `(.L_x_36) ;  /* 0x0000000000b00947 */ /* 0x000fea0003800000 */
[----:B------:R-:W-:Y:S02]  /*0f80*/  SHF.R.S32.HI R32, RZ, 0x1f, R53 ;  /* 0x0000001fff207819 */ /* 0x000fe40000011435 */
[----:B------:R-:W-:-:S04]  /*0f90*/  IADD3 R33, P0, PT, R13, R53, RZ ;  /* 0x000000350d217210 */ /* 0x000fc80007f1e0ff */
[----:B------:R-:W-:Y:S02]  /*0fa0*/  LEA.HI.X.SX32 R59, R13, R32, 0x1, P0 ;  /* 0x000000200d3b7211 */ /* 0x000fe400000f0eff */
[----:B------:R-:W-:-:S04]  /*0fb0*/  LEA R32, P0, R33, UR8, 0x2 ;  /* 0x0000000821207c11 */ /* 0x000fc8000f8010ff */
[----:B------:R-:W-:-:S05]  /*0fc0*/  LEA.HI.X R33, R33, UR9, R59, 0x2, P0 ;  /* 0x0000000921217c11 */ /* 0x000fca00080f143b */
        /* <DEDUP_REMOVED lines=9> */
[--C-:B------:R-:W-:Y:S01]  /*1060*/  SHF.R.U32.HI R59, RZ, 0x10, R32.reuse ;  /* 0x00000010ff3b7819 */ /* 0x100fe20000011620 */
        /* <DEDUP_REMOVED lines=29> */
.L_x_36:
[----:B------:R-:W-:Y:S05]  /*1240*/  BSYNC.RECONVERGENT B1 ;  /* 0x0000000000017941 */ /* 0x000fea0003800200 */
.L_x_35:
[----:B------:R-:W-:Y:S01]  /*1250*/  VIADD R51, R51, 0x20 ;  /* 0x0000002033337836 */ /* 0x000fe20000000000 */
[C---:B------:R-:W-:Y:S01]  /*1260*/  LEA R53, R26.reuse, R53, 0x5 ;  /* 0x000000351a357211 */ /* 0x040fe200078e28ff */
[----:B------:R-:W-:Y:S01]  /*1270*/  IMAD R55, R26, 0x20, R55 ;  /* 0x000000201a377824 */ /* 0x000fe200078e0237 */
[----:B------:R-:W-:Y:S06]  /*1280*/  @!P1 BRA `(.L_x_39) ;  /* 0xfffffff800549947 */ /* 0x000fec000383ffff */
.L_x_34:
[----:B------:R-:W-:Y:S05]  /*1290*/  BSYNC.RECONVERGENT B0 ;  /* 0x0000000000007941 */ /* 0x000fea0003800200 */
.L_x_33:
[----:B------:R-:W-:-:S06]  /*12a0*/  UIADD3 UR4, UPT, UPT, UR4, 0x1, URZ ;  /* 0x0000000104047890 */ /* 0x000fcc000fffe0ff */
[----:B------:R-:W-:-:S13]  /*12b0*/  ISETP.NE.AND P0, PT, R2, UR4, PT ;  /* 0x0000000402007c0c */ /* 0x000fda000bf05270 */
[----:B------:R-:W-:Y:S05]  /*12c0*/  @P0 BRA `(.L_x_40) ;  /* 0xfffffff000300947 */ /* 0x000fea000383ffff */
.L_x_28:
[----:B------:R-:W0:Y:S04]  /*12d0*/  SHFL.DOWN PT, R17, R20, 0x10, 0x1f ;  /* 0x0a001f0014117f89 */ /* 0x000e2800000e0000 */
[----:B------:R-:W1:Y:S04]  /*12e0*/  SHFL.DOWN PT, R26, R9, 0x10, 0x1f ;  /* 0x0a001f00091a7f89 */ /* 0x000e6800000e0000 */
[----:B------:R-:W2:Y:S04]  /*12f0*/  SHFL.DOWN PT, R29, R6, 0x10, 0x1f ;  /* 0x0a001f00061d7f89 */ /* 0x000ea800000e0000 */
[----:B------:R-:W3:Y:S04]  /*1300*/  SHFL.DOWN PT, R11, R12, 0x10, 0x1f ;  /* 0x0a001f000c0b7f89 */ /* 0x000ee800000e0000 */
[----:B------:R-:W4:Y:S04]  /*1310*/  SHFL.DOWN PT, R15, R22, 0x10, 0x1f ;  /* 0x0a001f00160f7f89 */ /* 0x000f2800000e0000 */
[----:B------:R-:W5:Y:S04]  /*1320*/  SHFL.DOWN PT, R13, R24, 0x10, 0x1f ;  /* 0x0a001f00180d7f89 */ /* 0x000f6800000e0000 */
[----:B------:R-:W5:Y:S01]  /*1330*/  SHFL.DOWN PT, R19, R18, 0x10, 0x1f ;  /* 0x0a001f0012137f89 */ /* 0x000f6200000e0000 */
[----:B0-----:R-:W-:-:S03]  /*1340*/  FADD R17, R17, R20 ;  /* 0x0000001411117221 */ /* 0x001fc60000000000 */
[----:B------:R-:W0:Y:S01]  /*1350*/  SHFL.DOWN PT, R21, R16, 0x10, 0x1f ;  /* 0x0a001f0010157f89 */ /* 0x000e2200000e0000 */
[----:B-1----:R-:W-:-:S03]  /*1360*/  FADD R26, R26, R9 ;  /* 0x000000091a1a7221 */ /* 0x002fc60000000000 */
[----:B------:R-:W1:Y:S01]  /*1370*/  SHFL.DOWN PT, R23, R14, 0x10, 0x1f ;  /* 0x0a001f000e177f89 */ /* 0x000e6200000e0000 */
[----:B--2---:R-:W-:-:S03]  /*1380*/  FADD R29, R29, R6 ;  /* 0x000000061d1d7221 */ /* 0x004fc60000000000 */
[----:B------:R-:W2:Y:S01]  /*1390*/  SHFL.DOWN PT, R2, R57, 0x10, 0x1f ;  /* 0x0a001f0039027f89 */ /* 0x000ea200000e0000 */
[----:B---3--:R-:W-:-:S03]  /*13a0*/  FADD R12, R11, R12 ;  /* 0x0000000c0b0c7221 */ /* 0x008fc60000000000 */
[----:B------:R-:W3:Y:S01]  /*13b0*/  SHFL.DOWN PT, R25, R10, 0x10, 0x1f ;  /* 0x0a001f000a197f89 */ /* 0x000ee200000e0000 */
[----:B----4-:R-:W-:-:S03]  /*13c0*/  FADD R15, R15, R22 ;  /* 0x000000160f0f7221 */ /* 0x010fc60000000000 */
[----:B------:R-:W4:Y:S01]  /*13d0*/  SHFL.DOWN PT, R27, R8, 0x10, 0x1f ;  /* 0x0a001f00081b7f89 */ /* 0x000f2200000e0000 */
[----:B-----5:R-:W-:-:S03]  /*13e0*/  FADD R24, R13, R24 ;  /* 0x000000180d187221 */ /* 0x020fc60000000000 */
[----:B------:R-:W5:Y:S01]  /*13f0*/  SHFL.DOWN PT, R28, R7, 0x10, 0x1f ;  /* 0x0a001f00071c7f89 */ /* 0x000f6200000e0000 */
[----:B------:R-:W-:-:S03]  /*1400*/  FADD R19, R19, R18 ;  /* 0x0000001213137221 */ /* 0x000fc60000000000 */
        /* <DEDUP_REMOVED lines=9> */
[----:B----4-:R-:W-:Y:S01]  /*14a0*/  FADD R27, R27, R8 ;  /* 0x000000081b1b7221 */ /* 0x010fe20000000000 */
[----:B-----5:R-:W-:Y:S02]  /*14b0*/  FADD R28, R28, R7 ;  /* 0x000000071c1c7221 */ /* 0x020fe40000000000 */
[----:B------:R-:W4:Y:S01]  /*14c0*/  SHFL.DOWN PT, R2, R15, 0x8, 0x1f ;  /* 0x09001f000f027f89 */ /* 0x000f2200000e0000 */
        /* <DEDUP_REMOVED lines=9> */
[----:B------:R-:W3:Y:S04]  /*1560*/  SHFL.DOWN PT, R14, R23, 0x8, 0x1f ;  /* 0x09001f00170e7f89 */ /* 0x000ee800000e0000 */
[----:B------:R-:W3:Y:S01]  /*1570*/  SHFL.DOWN PT, R16, R57, 0x8, 0x1f ;  /* 0x09001f0039107f89 */ /* 0x000ee200000e0000 */
[----:B----4-:R-:W-:-:S03]  /*1580*/  FADD R4, R15, R2 ;  /* 0x000000020f047221 */ /* 0x010fc60000000000 */
[----:B------:R-:W4:Y:S01]  /*1590*/  SHFL.DOWN PT, R18, R25, 0x8, 0x1f ;  /* 0x09001f0019127f89 */ /* 0x000f2200000e0000 */
[----:B-----5:R-:W-:-:S03]  /*15a0*/  FADD R24, R24, R7 ;  /* 0x0000000718187221 */ /* 0x020fc60000000000 */
        /* <DEDUP_REMOVED lines=9> */
[----:B------:R-:W-:-:S03]  /*1640*/  FADD R57, R57, R16 ;  /* 0x0000001039397221 */ /* 0x000fc60000000000 */
[----:B------:R-:W3:Y:S01]  /*1650*/  SHFL.DOWN PT, R33, R34, 0x8, 0x1f ;  /* 0x09001f0022217f89 */ /* 0x000ee200000e0000 */
[----:B----4-:R-:W-:-:S03]  /*1660*/  FADD R25, R25, R18 ;  /* 0x0000001219197221 */ /* 0x010fc60000000000 */
[----:B------:R-:W4:Y:S01]  /*1670*/  SHFL.DOWN PT, R9, R6, 0x4, 0x1f ;  /* 0x08801f0006097f89 */ /* 0x000f2200000e0000 */
[----:B-----5:R-:W-:Y:S01]  /*1680*/  FADD R27, R27, R20 ;  /* 0x000000141b1b7221 */ /* 0x020fe20000000000 */
[----:B0-----:R-:W-:Y:S02]  /*1690*/  FADD R28, R28, R11 ;  /* 0x0000000b1c1c7221 */ /* 0x001fe40000000000 */
        /* <DEDUP_REMOVED lines=8> */
[----:B------:R-:W5:Y:S01]  /*1720*/  SHFL.DOWN PT, R14, R21, 0x4, 0x1f ;  /* 0x08801f00150e7f89 */ /* 0x000f6200000e0000 */
[----:B----4-:R-:W-:-:S03]  /*1730*/  FADD R8, R6, R9 ;  /* 0x0000000906087221 */ /* 0x010fc60000000000 */
[----:B------:R-:W4:Y:S04]  /*1740*/  SHFL.DOWN PT, R16, R23, 0x4, 0x1f ;  /* 0x08801f0017107f89 */ /* 0x000f2800000e0000 */
[----:B------:R-:W4:Y:S01]  /*1750*/  SHFL.DOWN PT, R18, R57, 0x4, 0x1f ;  /* 0x08801f0039127f89 */ /* 0x000f2200000e0000 */
        /* <DEDUP_REMOVED lines=8> */
[----:B-----5:R-:W-:-:S03]  /*17e0*/  FADD R14, R21, R14 ;  /* 0x0000000e150e7221 */ /* 0x020fc60000000000 */
[----:B------:R-:W5:Y:S01]  /*17f0*/  SHFL.DOWN PT, R30, R29, 0x4, 0x1f ;  /* 0x08801f001d1e7f89 */ /* 0x000f6200000e0000 */
[----:B----4-:R-:W-:-:S03]  /*1800*/  FADD R16, R23, R16 ;  /* 0x0000001017107221 */ /* 0x010fc60000000000 */
[----:B------:R-:W4:Y:S01]  /*1810*/  SHFL.DOWN PT, R32, R15, 0x4, 0x1f ;  /* 0x08801f000f207f89 */ /* 0x000f2200000e0000 */
[----:B------:R-:W-:-:S03]  /*1820*/  FADD R18, R57, R18 ;  /* 0x0000001239127221 */ /* 0x000fc60000000000 */
[----:B------:R-:W4:Y:S01]  /*1830*/  SHFL.DOWN PT, R34, R31, 0x4, 0x1f ;  /* 0x08801f001f227f89 */ /* 0x000f2200000e0000 */
[----:B0-----:R-:W-:-:S03]  /*1840*/  FADD R20, R25, R20 ;  /* 0x0000001419147221 */ /* 0x001fc60000000000 */
[----:B------:R-:W0:Y:S01]  /*1850*/  SHFL.DOWN PT, R36, R33, 0x4, 0x1f ;  /* 0x08801f0021247f89 */ /* 0x000e2200000e0000 */
[----:B-1----:R-:W-:Y:S01]  /*1860*/  FADD R26, R26, R11 ;  /* 0x0000000b1a1a7221 */ /* 0x002fe20000000000 */
[----:B------:R-:W1:Y:S01]  /*1870*/  S2R R9, SR_TID.X ;  /* 0x0000000000097919 */ /* 0x000e620000002100 */
[----:B--2---:R-:W-:Y:S01]  /*1880*/  FADD R22, R27, R22 ;  /* 0x000000161b167221 */ /* 0x004fe20000000000 */
[----:B---3--:R-:W-:Y:S01]  /*1890*/  FADD R28, R28, R13 ;  /* 0x0000000d1c1c7221 */ /* 0x008fe20000000000 */
[----:B------:R-:W2:Y:S01]  /*18a0*/  SHFL.DOWN PT, R5, R2, 0x2, 0x1f ;  /* 0x08401f0002057f89 */ /* 0x000ea200000e0000 */
[----:B-----5:R-:W-:-:S03]  /*18b0*/  FADD R30, R29, R30 ;  /* 0x0000001e1d1e7221 */ /* 0x020fc60000000000 */
[----:B------:R-:W3:Y:S01]  /*18c0*/  SHFL.DOWN PT, R6, R3, 0x2, 0x1f ;  /* 0x08401f0003067f89 */ /* 0x000ee200000e0000 */
[----:B----4-:R-:W-:-:S03]  /*18d0*/  FADD R32, R15, R32 ;  /* 0x000000200f207221 */ /* 0x010fc60000000000 */
[----:B------:R-:W4:Y:S01]  /*18e0*/  SHFL.DOWN PT, R7, R4, 0x2, 0x1f ;  /* 0x08401f0004077f89 */ /* 0x000f2200000e0000 */
[----:B------:R-:W-:-:S03]  /*18f0*/  FADD R34, R31, R34 ;  /* 0x000000221f227221 */ /* 0x000fc60000000000 */
[----:B------:R-:W5:Y:S01]  /*1900*/  SHFL.DOWN PT, R11, R8, 0x2, 0x1f ;  /* 0x08401f00080b7f89 */ /* 0x000f6200000e0000 */
[----:B0-----:R-:W-:-:S03]  /*1910*/  FADD R36, R33, R36 ;  /* 0x0000002421247221 */ /* 0x001fc60000000000 */
[----:B------:R-:W0:Y:S04]  /*1920*/  SHFL.DOWN PT, R13, R10, 0x2, 0x1f ;  /* 0x08401f000a0d7f89 */ /* 0x000e2800000e0000 */
[----:B------:R-:W0:Y:S04]  /*1930*/  SHFL.DOWN PT, R15, R14, 0x2, 0x1f ;  /* 0x08401f000e0f7f89 */ /* 0x000e2800000e0000 */
[----:B------:R-:W0:Y:S01]  /*1940*/  SHFL.DOWN PT, R17, R16, 0x2, 0x1f ;  /* 0x08401f0010117f89 */ /* 0x000e2200000e0000 */
[----:B--2---:R-:W-:Y:S01]  /*1950*/  FADD R2, R2, R5 ;  /* 0x0000000502027221 */ /* 0x004fe20000000000 */
[----:B-1----:R-:W-:-:S02]  /*1960*/  LOP3.LUT P0, RZ, R9, 0x1f, RZ, 0xc0, !PT ;  /* 0x0000001f09ff7812 */ /* 0x002fc4000780c0ff */
[----:B------:R-:W1:Y:S01]  /*1970*/  SHFL.DOWN PT, R19, R18, 0x2, 0x1f ;  /* 0x08401f0012137f89 */ /* 0x000e6200000e0000 */
[----:B---3--:R-:W-:-:S03]  /*1980*/  FADD R3, R3, R6 ;  /* 0x0000000603037221 */ /* 0x008fc60000000000 */
[----:B------:R-:W2:Y:S01]  /*1990*/  SHFL.DOWN PT, R21, R20, 0x2, 0x1f ;  /* 0x08401f0014157f89 */ /* 0x000ea200000e0000 */
[----:B----4-:R-:W-:-:S03]  /*19a0*/  FADD R9, R4, R7 ;  /* 0x0000000704097221 */ /* 0x010fc60000000000 */
[----:B------:R-:W3:Y:S01]  /*19b0*/  SHFL.DOWN PT, R23, R26, 0x2, 0x1f ;  /* 0x08401f001a177f89 */ /* 0x000ee200000e0000 */
[----:B-----5:R-:W-:-:S03]  /*19c0*/  FADD R11, R8, R11 ;  /* 0x0000000b080b7221 */ /* 0x020fc60000000000 */
[----:B------:R-:W4:Y:S01]  /*19d0*/  SHFL.DOWN PT, R25, R22, 0x2, 0x1f ;  /* 0x08401f0016197f89 */ /* 0x000f2200000e0000 */
[----:B0-----:R-:W-:-:S03]  /*19e0*/  FADD R13, R10, R13 ;  /* 0x0000000d0a0d7221 */ /* 0x001fc60000000000 */
[----:B------:R-:W0:Y:S01]  /*19f0*/  SHFL.DOWN PT, R27, R28, 0x2, 0x1f ;  /* 0x08401f001c1b7f89 */ /* 0x000e2200000e0000 */
[----:B------:R-:W-:-:S03]  /*1a00*/  FADD R15, R14, R15 ;  /* 0x0000000f0e0f7221 */ /* 0x000fc60000000000 */
[----:B------:R-:W5:Y:S01]  /*1a10*/  SHFL.DOWN PT, R29, R30, 0x2, 0x1f ;  /* 0x08401f001e1d7f89 */ /* 0x000f6200000e0000 */
[----:B------:R-:W-:-:S03]  /*1a20*/  FADD R17, R16, R17 ;  /* 0x0000001110117221 */ /* 0x000fc60000000000 */
[----:B------:R-:W5:Y:S01]  /*1a30*/  SHFL.DOWN PT, R31, R32, 0x2, 0x1f ;  /* 0x08401f00201f7f89 */ /* 0x000f6200000e0000 */
[----:B-1----:R-:W-:-:S03]  /*1a40*/  FADD R19, R18, R19 ;  /* 0x0000001312137221 */ /* 0x002fc60000000000 */
[----:B------:R-:W1:Y:S01]  /*1a50*/  SHFL.DOWN PT, R33, R34, 0x2, 0x1f ;  /* 0x08401f0022217f89 */ /* 0x000e6200000e0000 */
[----:B--2---:R-:W-:-:S03]  /*1a60*/  FADD R21, R20, R21 ;  /* 0x0000001514157221 */ /* 0x004fc60000000000 */
[----:B------:R-:W2:Y:S01]  /*1a70*/  SHFL.DOWN PT, R35, R36, 0x2, 0x1f ;  /* 0x08401f0024237f89 */ /* 0x000ea200000e0000 */
[----:B---3--:R-:W-:Y:S01]  /*1a80*/  FADD R23, R26, R23 ;  /* 0x000000171a177221 */ /* 0x008fe20000000000 */
[----:B----4-:R-:W-:Y:S02]  /*1a90*/  FADD R25, R22, R25 ;  /* 0x0000001916197221 */ /* 0x010fe40000000000 */
[----:B------:R3:W4:Y:S01]  /*1aa0*/  SHFL.DOWN PT, R7, R2, 0x1, 0x1f ;  /* 0x08201f0002077f89 */ /* 0x00072200000e0000 */
[----:B0-----:R-:W-:-:S03]  /*1ab0*/  FADD R27, R28, R27 ;  /* 0x0000001b1c1b7221 */ /* 0x001fc60000000000 */
[----:B------:R3:W0:Y:S01]  /*1ac0*/  SHFL.DOWN PT, R8, R3, 0x1, 0x1f ;  /* 0x08201f0003087f89 */ /* 0x00062200000e0000 */
[----:B-----5:R-:W-:-:S03]  /*1ad0*/  FADD R29, R30, R29 ;  /* 0x0000001d1e1d7221 */ /* 0x020fc60000000000 */
[----:B------:R3:W0:Y:S01]  /*1ae0*/  SHFL.DOWN PT, R10, R9, 0x1, 0x1f ;  /* 0x08201f00090a7f89 */ /* 0x00062200000e0000 */
[----:B------:R-:W-:-:S03]  /*1af0*/  FADD R31, R32, R31 ;  /* 0x0000001f201f7221 */ /* 0x000fc60000000000 */
[----:B------:R3:W0:Y:S01]  /*1b00*/  SHFL.DOWN PT, R12, R11, 0x1, 0x1f ;  /* 0x08201f000b0c7f89 */ /* 0x00062200000e0000 */
[----:B-1----:R-:W-:-:S03]  /*1b10*/  FADD R33, R34, R33 ;  /* 0x0000002122217221 */ /* 0x002fc60000000000 */
[----:B------:R3:W1:Y:S01]  /*1b20*/  SHFL.DOWN PT, R14, R13, 0x1, 0x1f ;  /* 0x08201f000d0e7f89 */ /* 0x00066200000e0000 */
[----:B--2---:R-:W-:-:S03]  /*1b30*/  FADD R5, R36, R35 ;  /* 0x0000002324057221 */ /* 0x004fc60000000000 */
[----:B------:R3:W2:Y:S04]  /*1b40*/  SHFL.DOWN PT, R16, R15, 0x1, 0x1f ;  /* 0x08201f000f107f89 */ /* 0x0006a800000e0000 */
[----:B------:R3:W0:Y:S04]  /*1b50*/  SHFL.DOWN PT, R18, R17, 0x1, 0x1f ;  /* 0x08201f0011127f89 */ /* 0x00062800000e0000 */
        /* <DEDUP_REMOVED lines=8> */
[----:B------:R3:W0:Y:S01]  /*1be0*/  SHFL.DOWN PT, R4, R5, 0x1, 0x1f ;  /* 0x08201f0005047f89 */ /* 0x00062200000e0000 */
[----:B-12-4-:R-:W-:Y:S05]  /*1bf0*/  @P0 EXIT ;  /* 0x000000000000094d */ /* 0x016fea0003800000 */
[----:B------:R-:W1:Y:S01]  /*1c00*/  LDCU UR4, c[0x0][0x3ac] ;  /* 0x00007580ff0477ac */ /* 0x000e620008000800 */
[----:B0-----:R-:W-:Y:S01]  /*1c10*/  FADD R35, R3, R8 ;  /* 0x0000000803237221 */ /* 0x001fe20000000000 */
[----:B------:R-:W-:Y:S01]  /*1c20*/  FADD R6, R2, R7 ;  /* 0x0000000702067221 */ /* 0x000fe20000000000 */
[C---:B------:R-:W-:Y:S01]  /*1c30*/  IADD3 R8, PT, PT, R0.reuse, 0x1, RZ ;  /* 0x0000000100087810 */ /* 0x040fe20007ffe0ff */
[----:B---3--:R-:W0:Y:S01]  /*1c40*/  LDC.64 R2, c[0x0][0x3a0] ;  /* 0x0000e800ff027b82 */ /* 0x008e220000000a00 */
[----:B------:R-:W-:Y:S01]  /*1c50*/  FADD R38, R13, R14 ;  /* 0x0000000e0d267221 */ /* 0x000fe20000000000 */
[C---:B------:R-:W-:Y:S02]  /*1c60*/  VIADD R13, R0.reuse, 0x2 ;  /* 0x00000002000d7836 */ /* 0x040fe40000000000 */
[----:B------:R-:W-:Y:S01]  /*1c70*/  FADD R16, R15, R16 ;  /* 0x000000100f107221 */ /* 0x000fe20000000000 */
[C---:B------:R-:W-:Y:S01]  /*1c80*/  VIADD R14, R0.reuse, 0x4 ;  /* 0x00000004000e7836 */ /* 0x040fe20000000000 */
[----:B------:R-:W-:Y:S01]  /*1c90*/  IADD3 R15, PT, PT, R0, 0x5, RZ ;  /* 0x00000005000f7810 */ /* 0x000fe20007ffe0ff */
[----:B------:R-:W-:Y:S01]  /*1ca0*/  FADD R36, R9, R10 ;  /* 0x0000000a09247221 */ /* 0x000fe20000000000 */
[----:B------:R-:W-:Y:S01]  /*1cb0*/  FADD R18, R17, R18 ;  /* 0x0000001211127221 */ /* 0x000fe20000000000 */
[----:B------:R-:W-:Y:S01]  /*1cc0*/  FADD R37, R11, R12 ;  /* 0x0000000c0b257221 */ /* 0x000fe20000000000 */
[----:B------:R-:W-:Y:S01]  /*1cd0*/  FADD R20, R19, R20 ;  /* 0x0000001413147221 */ /* 0x000fe20000000000 */
[----:B------:R-:W-:Y:S01]  /*1ce0*/  FADD R12, R21, R22 ;  /* 0x00000016150c7221 */ /* 0x000fe20000000000 */
[----:B------:R-:W-:Y:S01]  /*1cf0*/  FADD R11, R23, R24 ;  /* 0x00000018170b7221 */ /* 0x000fe20000000000 */
[----:B------:R-:W-:Y:S01]  /*1d00*/  FADD R7, R25, R26 ;  /* 0x0000001a19077221 */ /* 0x000fe20000000000 */
[----:B------:R-:W-:Y:S01]  /*1d10*/  FADD R9, R29, R30 ;  /* 0x0000001e1d097221 */ /* 0x000fe20000000000 */
[----:B-1----:R-:W-:Y:S01]  /*1d20*/  ISETP.GE.AND P3, PT, R8, UR4, PT ;  /* 0x0000000408007c0c */ /* 0x002fe2000bf66270 */
[----:B------:R-:W-:Y:S01]  /*1d30*/  FADD R8, R27, R28 ;  /* 0x0000001c1b087221 */ /* 0x000fe20000000000 */
[----:B------:R-:W-:Y:S01]  /*1d40*/  ISETP.GE.AND P4, PT, R13, UR4, PT ;  /* 0x000000040d007c0c */ /* 0x000fe2000bf86270 */
[----:B------:R-:W-:Y:S01]  /*1d50*/  FADD R10, R31, R32 ;  /* 0x000000201f0a7221 */ /* 0x000fe20000000000 */
[----:B------:R-:W-:Y:S01]  /*1d60*/  IADD3 R13, PT, PT, R0, 0x3, RZ ;  /* 0x00000003000d7810 */ /* 0x000fe20007ffe0ff */
[----:B------:R-:W-:Y:S01]  /*1d70*/  FADD R34, R33, R34 ;  /* 0x0000002221227221 */ /* 0x000fe20000000000 */
[----:B------:R-:W-:Y:S01]  /*1d80*/  ISETP.GE.AND P6, PT, R14, UR4, PT ;  /* 0x000000040e007c0c */ /* 0x000fe2000bfc6270 */
[C---:B------:R-:W-:Y:S01]  /*1d90*/  VIADD R14, R0.reuse, 0x6 ;  /* 0x00000006000e7836 */ /* 0x040fe20000000000 */
[----:B------:R-:W-:Y:S01]  /*1da0*/  ISETP.GE.AND P5, PT, R13, UR4, PT ;  /* 0x000000040d007c0c */ /* 0x000fe2000bfa6270 */
[----:B------:R-:W-:Y:S01]  /*1db0*/  FADD R4, R5, R4 ;  /* 0x0000000405047221 */ /* 0x000fe20000000000 */
[----:B------:R-:W-:Y:S01]  /*1dc0*/  ISETP.GE.AND P0, PT, R15, UR4, PT ;  /* 0x000000040f007c0c */ /* 0x000fe2000bf06270 */
[C---:B0-----:R-:W-:Y:S01]  /*1dd0*/  IMAD.WIDE R2, R0.reuse, 0x2, R2 ;  /* 0x0000000200027825 */ /* 0x041fe200078e0202 */
[----:B------:R-:W-:-:S02]  /*1de0*/  IADD3 R15, PT, PT, R0, 0x7, RZ ;  /* 0x00000007000f7810 */ /* 0x000fc40007ffe0ff */
[----:B------:R-:W-:Y:S02]  /*1df0*/  @!P3 F2FP.F16.F32.PACK_AB R13, RZ, R35 ;  /* 0x00000023ff0db23e */ /* 0x000fe400000000ff */
[----:B------:R-:W-:Y:S02]  /*1e00*/  ISETP.GE.AND P1, PT, R14, UR4, PT ;  /* 0x000000040e007c0c */ /* 0x000fe4000bf26270 */
[----:B------:R-:W-:Y:S02]  /*1e10*/  PRMT R17, R13, 0x7610, R17 ;  /* 0x000076100d117816 */ /* 0x000fe40000000011 */
[----:B------:R-:W-:Y:S02]  /*1e20*/  @!P4 F2FP.F16.F32.PACK_AB R13, RZ, R36 ;  /* 0x00000024ff0dc23e */ /* 0x000fe400000000ff */
[----:B------:R-:W-:Y:S01]  /*1e30*/  ISETP.GE.AND P2, PT, R15, UR4, PT ;  /* 0x000000040f007c0c */ /* 0x000fe2000bf46270 */
[----:B------:R-:W-:Y:S01]  /*1e40*/  VIADD R15, R0, 0x8 ;  /* 0x00000008000f7836 */ /* 0x000fe20000000000 */
[----:B------:R-:W-:Y:S01]  /*1e50*/  @!P5 F2FP.F16.F32.PACK_AB R14, RZ, R37 ;  /* 0x00000025ff0ed23e */ /* 0x000fe200000000ff */
[----:B------:R0:W-:Y:S01]  /*1e60*/  @!P3 STG.E.U16 desc[UR6][R2.64+0x2], R17 ;  /* 0x000002110200b986 */ /* 0x0001e2000c101506 */
[----:B------:R-:W-:-:S02]  /*1e70*/  PRMT R19, R13, 0x7610, R19 ;  /* 0x000076100d137816 */ /* 0x000fc40000000013 */
[----:B------:R-:W-:Y:S02]  /*1e80*/  @!P6 F2FP.F16.F32.PACK_AB R13, RZ, R38 ;  /* 0x00000026ff0de23e */ /* 0x000fe400000000ff */
[----:B------:R-:W-:Y:S01]  /*1e90*/  PRMT R21, R14, 0x7610, R21 ;  /* 0x000076100e157816 */ /* 0x000fe20000000015 */
[C---:B------:R-:W-:Y:S01]  /*1ea0*/  VIADD R14, R0.reuse, 0xa ;  /* 0x0000000a000e7836 */ /* 0x040fe20000000000 */
[----:B------:R-:W-:Y:S01]  /*1eb0*/  ISETP.GE.AND P3, PT, R15, UR4, PT ;  /* 0x000000040f007c0c */ /* 0x000fe2000bf66270 */
[----:B------:R1:W-:Y:S01]  /*1ec0*/  @!P4 STG.E.U16 desc[UR6][R2.64+0x4], R19 ;  /* 0x000004130200c986 */ /* 0x0003e2000c101506 */
[----:B------:R-:W-:Y:S02]  /*1ed0*/  PRMT R22, R13, 0x7610, R22 ;  /* 0x000076100d167816 */ /* 0x000fe40000000016 */
[----:B------:R-:W-:Y:S01]  /*1ee0*/  IADD3 R15, PT, PT, R0, 0x9, RZ ;  /* 0x00000009000f7810 */ /* 0x000fe20007ffe0ff */
[----:B------:R1:W-:Y:S01]  /*1ef0*/  @!P5 STG.E.U16 desc[UR6][R2.64+0x6], R21 ;  /* 0x000006150200d986 */ /* 0x0003e2000c101506 */
[----:B------:R-:W-:-:S02]  /*1f00*/  @!P0 F2FP.F16.F32.PACK_AB R13, RZ, R16 ;  /* 0x00000010ff0d823e */ /* 0x000fc400000000ff */
[----:B------:R-:W-:Y:S01]  /*1f10*/  ISETP.GE.AND P4, PT, R15, UR4, PT ;  /* 0x000000040f007c0c */ /* 0x000fe2000bf86270 */
[----:B------:R1:W-:Y:S01]  /*1f20*/  @!P6 STG.E.U16 desc[UR6][R2.64+0x8], R22 ;  /* 0x000008160200e986 */ /* 0x0003e2000c101506 */
[----:B------:R-:W-:Y:S02]  /*1f30*/  ISETP.GE.AND P5, PT, R14, UR4, PT ;  /* 0x000000040e007c0c */ /* 0x000fe4000bfa6270 */
[----:B------:R-:W-:Y:S02]  /*1f40*/  PRMT R16, R13, 0x7610, R16 ;  /* 0x000076100d107816 */ /* 0x000fe40000000010 */
[----:B------:R-:W-:Y:S02]  /*1f50*/  IADD3 R15, PT, PT, R0, 0xb, RZ ;  /* 0x0000000b000f7810 */ /* 0x000fe40007ffe0ff */
[----:B------:R-:W-:Y:S01]  /*1f60*/  @!P1 F2FP.F16.F32.PACK_AB R14, RZ, R18 ;  /* 0x00000012ff0e923e */ /* 0x000fe200000000ff */
[----:B------:R1:W-:Y:S01]  /*1f70*/  @!P0 STG.E.U16 desc[UR6][R2.64+0xa], R16 ;  /* 0x00000a1002008986 */ /* 0x0003e2000c101506 */
[----:B------:R-:W-:-:S02]  /*1f80*/  @!P2 F2FP.F16.F32.PACK_AB R13, RZ, R20 ;  /* 0x00000014ff0da23e */ /* 0x000fc400000000ff */
[----:B------:R-:W-:Y:S01]  /*1f90*/  ISETP.GE.AND P6, PT, R15, UR4, PT ;  /* 0x000000040f007c0c */ /* 0x000fe2000bfc6270 */
[----:B------:R-:W-:Y:S01]  /*1fa0*/  VIADD R15, R0, 0xc ;  /* 0x0000000c000f7836 */ /* 0x000fe20000000000 */
[----:B0-----:R-:W-:Y:S02]  /*1fb0*/  PRMT R17, R14, 0x7610, R17 ;  /* 0x000076100e117816 */ /* 0x001fe40000000011 */
[----:B------:R-:W-:Y:S01]  /*1fc0*/  PRMT R18, R13, 0x7610, R18 ;  /* 0x000076100d127816 */ /* 0x000fe20000000012 */
[C---:B------:R-:W-:Y:S01]  /*1fd0*/  VIADD R13, R0.reuse, 0xe ;  /* 0x0000000e000d7836 */ /* 0x040fe20000000000 */
[----:B------:R-:W-:Y:S01]  /*1fe0*/  IADD3 R14, PT, PT, R0, 0xd, RZ ;  /* 0x0000000d000e7810 */ /* 0x000fe20007ffe0ff */
[----:B------:R1:W-:Y:S01]  /*1ff0*/  @!P1 STG.E.U16 desc[UR6][R2.64+0xc], R17 ;  /* 0x00000c1102009986 */ /* 0x0003e2000c101506 */
[----:B------:R-:W-:Y:S02]  /*2000*/  ISETP.GE.AND P0, PT, R15, UR4, PT ;  /* 0x000000040f007c0c */ /* 0x000fe4000bf06270 */
[----:B------:R-:W-:Y:S01]  /*2010*/  ISETP.GE.AND P1, PT, R14, UR4, PT ;  /* 0x000000040e007c0c */ /* 0x000fe2000bf26270 */
[----:B------:R1:W-:Y:S01]  /*2020*/  @!P2 STG.E.U16 desc[UR6][R2.64+0xe], R18 ;  /* 0x00000e120200a986 */ /* 0x0003e2000c101506 */
[----:B------:R-:W-:-:S02]  /*2030*/  @!P3 F2FP.F16.F32.PACK_AB R12, RZ, R12 ;  /* 0x0000000cff0cb23e */ /* 0x000fc400000000ff */
[----:B------:R-:W-:Y:S02]  /*2040*/  ISETP.GE.AND P2, PT, R13, UR4, PT ;  /* 0x000000040d007c0c */ /* 0x000fe4000bf46270 */
[----:B------:R-:W-:Y:S01]  /*2050*/  IADD3 R0, PT, PT, R0, 0xf, RZ ;  /* 0x0000000f00007810 */ /* 0x000fe20007ffe0ff */
[----:B------:R1:W-:Y:S01]  /*2060*/  @!P3 STG.E.U16 desc[UR6][R2.64+0x10], R12 ;  /* 0x0000100c0200b986 */ /* 0x0003e2000c101506 */
[----:B------:R-:W-:Y:S02]  /*2070*/  F2FP.F16.F32.PACK_AB R6, RZ, R6 ;  /* 0x00000006ff06723e */ /* 0x000fe400000000ff */
[----:B------:R-:W-:Y:S02]  /*2080*/  ISETP.GE.AND P3, PT, R0, UR4, PT ;  /* 0x0000000400007c0c */ /* 0x000fe4000bf66270 */
[----:B------:R-:W-:Y:S01]  /*2090*/  @!P4 F2FP.F16.F32.PACK_AB R11, RZ, R11 ;  /* 0x0000000bff0bc23e */ /* 0x000fe200000000ff */
[----:B------:R1:W-:Y:S01]  /*20a0*/  STG.E.U16 desc[UR6][R2.64], R6 ;  /* 0x0000000602007986 */ /* 0x0003e2000c101506 */
[----:B------:R-:W-:-:S02]  /*20b0*/  @!P5 F2FP.F16.F32.PACK_AB R7, RZ, R7 ;  /* 0x00000007ff07d23e */ /* 0x000fc400000000ff */
[----:B------:R-:W-:Y:S01]  /*20c0*/  @!P6 F2FP.F16.F32.PACK_AB R8, RZ, R8 ;  /* 0x00000008ff08e23e */ /* 0x000fe200000000ff */
[----:B------:R1:W-:Y:S01]  /*20d0*/  @!P4 STG.E.U16 desc[UR6][R2.64+0x12], R11 ;  /* 0x0000120b0200c986 */ /* 0x0003e2000c101506 */
[----:B------:R-:W-:Y:S02]  /*20e0*/  @!P0 F2FP.F16.F32.PACK_AB R9, RZ, R9 ;  /* 0x00000009ff09823e */ /* 0x000fe400000000ff */
[----:B------:R-:W-:Y:S01]  /*20f0*/  @!P1 F2FP.F16.F32.PACK_AB R10, RZ, R10 ;  /* 0x0000000aff0a923e */ /* 0x000fe200000000ff */
[----:B------:R1:W-:Y:S01]  /*2100*/  @!P5 STG.E.U16 desc[UR6][R2.64+0x14], R7 ;  /* 0x000014070200d986 */ /* 0x0003e2000c101506 */
[----:B------:R-:W-:-:S03]  /*2110*/  @!P2 F2FP.F16.F32.PACK_AB R0, RZ, R34 ;  /* 0x00000022ff00a23e */ /* 0x000fc600000000ff */
[----:B------:R1:W-:Y:S04]  /*2120*/  @!P6 STG.E.U16 desc[UR6][R2.64+0x16], R8 ;  /* 0x000016080200e986 */ /* 0x0003e8000c101506 */
[----:B------:R1:W-:Y:S04]  /*2130*/  @!P0 STG.E.U16 desc[UR6][R2.64+0x18], R9 ;  /* 0x0000180902008986 */ /* 0x0003e8000c101506 */
[----:B------:R1:W-:Y:S04]  /*2140*/  @!P1 STG.E.U16 desc[UR6][R2.64+0x1a], R10 ;  /* 0x00001a0a02009986 */ /* 0x0003e8000c101506 */
[----:B------:R1:W-:Y:S01]  /*2150*/  @!P2 STG.E.U16 desc[UR6][R2.64+0x1c], R0 ;  /* 0x00001c000200a986 */ /* 0x0003e2000c101506 */
[----:B------:R-:W-:Y:S05]  /*2160*/  @P3 EXIT ;  /* 0x000000000000394d */ /* 0x000fea0003800000 */
[----:B-1----:R-:W-:-:S05]  /*2170*/  F2FP.F16.F32.PACK_AB R0, RZ, R4 ;  /* 0x00000004ff00723e */ /* 0x002fca00000000ff */
[----:B------:R-:W-:Y:S01]  /*2180*/  STG.E.U16 desc[UR6][R2.64+0x1e], R0 ;  /* 0x00001e0002007986 */ /* 0x000fe2000c101506 */
[----:B------:R-:W-:Y:S05]  /*2190*/  EXIT ;  /* 0x000000000000794d */ /* 0x000fea0003800000 */
.L_x_41:
        /* <DEDUP_REMOVED lines=14> */
.L_x_43:


//--------------------- .nv.shared._ZN6kernel18awq_gemm_v3_kernelEPK6__halfPKiS4_S2_PS0_iiii --------------------------
	.section	.nv.shared._ZN6kernel18awq_gemm_v3_kernelEPK6__halfPKiS4_S2_PS0_iiii,"aw",@nobits
	.sectionflags	@""
	.align	2
.nv.shared._ZN6kernel18awq_gemm_v3_kernelEPK6__halfPKiS4_S2_PS0_iiii:
	.zero		7168


//--------------------- .nv.shared.reserved.0     --------------------------
	.section	.nv.shared.reserved.0,"aw",@nobits
	.weak		__nv_reservedSMEM_offset_0_alias
	.size		__nv_reservedSMEM_offset_0_alias, 0, 64
	.other		__nv_reservedSMEM_offset_0_alias,@"STO_CUDA_RESERVED_SHARED STV_DEFAULT"
__nv_reservedSMEM_offset_0_alias:
	.zero		0
	.zero		64


//--------------------- .nv.constant0._ZN6kernel18awq_gemm_v3_kernelEPK6__halfPKiS4_S2_PS0_iiii --------------------------
	.section	.nv.constant0._ZN6kernel18awq_gemm_v3_kernelEPK6__halfPKiS4_S2_PS0_iiii,"a",@progbits
	.sectionflags	@""
	.align	4
.nv.constant0._ZN6kernel18awq_gemm_v3_kernelEPK6__halfPKiS4_S2_PS0_iiii:
	.zero		952


//--------------------- .nv.constant0._ZN6kernel18awq_gemv_v3_kernelEPK6__halfPKiS4_S2_PS0_iii --------------------------
	.section	.nv.constant0._ZN6kernel18awq_gemv_v3_kernelEPK6__halfPKiS4_S2_PS0_iii,"a",@progbits
	.sectionflags	@""
	.align	4
.nv.constant0._ZN6kernel18awq_gemv_v3_kernelEPK6__halfPKiS4_S2_PS0_iii:
	.zero		948


//--------------------- SYMBOLS --------------------------

	.type		.nv.reservedSmem.offset0,@object
	.size		.nv.reservedSmem.offset0,0x4
	.type		.nv.reservedSmem.cap,@object
	.size		.nv.reservedSmem.cap,0x4
